	.target	sm_90a

	.elftype	@"ET_EXEC"


//--------------------- .note.nv.tkinfo           --------------------------
	.section	.note.nv.tkinfo,"",@"SHT_NOTE"
	.sectionflags	@"SHF_NOTE_NV_TKINFO"
	.tkinfo
        /*0018*/ 	.word	0x00000002
        /*0030*/ 	.string	""
        /*0030*/ 	.string	"ptxas"
        /*0030*/ 	.string	"Cuda compilation tools, release 13.0, V13.0.88"
        /*0030*/ 	.string	"Build cuda_13.0.r13.0/compiler.36424714_0"
        /*0030*/ 	.string	"-arch sm_90a -m 64 "



//--------------------- .note.nv.cuinfo           --------------------------
	.section	.note.nv.cuinfo,"",@"SHT_NOTE"
	.sectionflags	@"SHF_NOTE_NV_CUINFO"
        /*0018*/ 	.short	0x0002
        /*001a*/ 	.short	0x005a
        /*001c*/ 	.short	0x0082
	.zero		2


//--------------------- .nv.info                  --------------------------
	.section	.nv.info,"",@"SHT_CUDA_INFO"
	.align	4


	//----- nvinfo : EIATTR_REGCOUNT
	.align		4
        /*0000*/ 	.byte	0x04, 0x2f
        /*0002*/ 	.short	(.L_16 - .L_15)
	.align		4
.L_15:
        /*0004*/ 	.word	index@(_ZN7cutlass13device_kernelINS_4fmha6kernel28FmhaKernelTmaWarpSpecializedINS1_10collective30FmhaMainloopTmaWarpSpecializedINS_10bfloat16_tEffN4cute5tupleIJNS7_1CILi128EEESA_NS9_ILi112EEEEEENS8_IJiNS9_ILi1EEENS8_IJiiEEEEEESF_SF_NS4_13DefaultFusionEJEEENS4_15FmhaFwdEpilogueIS6_fNS8_IJNS9_ILi64EEESB_SA_EEEEENS2_23IndividualTileSchedulerEJEEEEEvNT_6ParamsE)
        /*0008*/ 	.word	0x000000a8


	//----- nvinfo : EIATTR_FRAME_SIZE
	.align		4
.L_16:
        /*000c*/ 	.byte	0x04, 0x11
        /*000e*/ 	.short	(.L_18 - .L_17)
	.align		4
.L_17:
        /*0010*/ 	.word	index@($__internal_0_$__cuda_sm20_rcp_rn_f32_slowpath)
        /*0014*/ 	.word	0x00000000


	//----- nvinfo : EIATTR_FRAME_SIZE
	.align		4
.L_18:
        /*0018*/ 	.byte	0x04, 0x11
        /*001a*/ 	.short	(.L_20 - .L_19)
	.align		4
.L_19:
        /*001c*/ 	.word	index@(_ZN7cutlass13device_kernelINS_4fmha6kernel28FmhaKernelTmaWarpSpecializedINS1_10collective30FmhaMainloopTmaWarpSpecializedINS_10bfloat16_tEffN4cute5tupleIJNS7_1CILi128EEESA_NS9_ILi112EEEEEENS8_IJiNS9_ILi1EEENS8_IJiiEEEEEESF_SF_NS4_13DefaultFusionEJEEENS4_15FmhaFwdEpilogueIS6_fNS8_IJNS9_ILi64EEESB_SA_EEEEENS2_23IndividualTileSchedulerEJEEEEEvNT_6ParamsE)
        /*0020*/ 	.word	0x00000000


	//----- nvinfo : EIATTR_MIN_STACK_SIZE
	.align		4
.L_20:
        /*0024*/ 	.byte	0x04, 0x12
        /*0026*/ 	.short	(.L_22 - .L_21)
	.align		4
.L_21:
        /*0028*/ 	.word	index@(_ZN7cutlass13device_kernelINS_4fmha6kernel28FmhaKernelTmaWarpSpecializedINS1_10collective30FmhaMainloopTmaWarpSpecializedINS_10bfloat16_tEffN4cute5tupleIJNS7_1CILi128EEESA_NS9_ILi112EEEEEENS8_IJiNS9_ILi1EEENS8_IJiiEEEEEESF_SF_NS4_13DefaultFusionEJEEENS4_15FmhaFwdEpilogueIS6_fNS8_IJNS9_ILi64EEESB_SA_EEEEENS2_23IndividualTileSchedulerEJEEEEEvNT_6ParamsE)
        /*002c*/ 	.word	0x00000000
.L_22:


//--------------------- .nv.compat                --------------------------
	.section	.nv.compat,"",@"SHT_CUDA_COMPAT_INFO"
	.align	4
        /*0000*/ 	.byte	0x02, 0x09, 0x01, 0x00, 0x02, 0x02, 0x04, 0x00, 0x02, 0x05, 0x05, 0x00, 0x03, 0x07, 0x01, 0x01
        /*0010*/ 	.byte	0x02, 0x03, 0x01, 0x00, 0x02, 0x06, 0x01, 0x00, 0x04, 0x0b, 0x08, 0x00, 0x00, 0x00, 0x00, 0x00
        /*0020*/ 	.byte	0x00, 0x00, 0x00, 0x00


//--------------------- .nv.info._ZN7cutlass13device_kernelINS_4fmha6kernel28FmhaKernelTmaWarpSpecializedINS1_10collective30FmhaMainloopTmaWarpSpecializedINS_10bfloat16_tEffN4cute5tupleIJNS7_1CILi128EEESA_NS9_ILi112EEEEEENS8_IJiNS9_ILi1EEENS8_IJiiEEEEEESF_SF_NS4_13DefaultFusionEJEEENS4_15FmhaFwdEpilogueIS6_fNS8_IJNS9_ILi64EEESB_SA_EEEEENS2_23IndividualTileSchedulerEJEEEEEvNT_6ParamsE --------------------------
	.section	.nv.info._ZN7cutlass13device_kernelINS_4fmha6kernel28FmhaKernelTmaWarpSpecializedINS1_10collective30FmhaMainloopTmaWarpSpecializedINS_10bfloat16_tEffN4cute5tupleIJNS7_1CILi128EEESA_NS9_ILi112EEEEEENS8_IJiNS9_ILi1EEENS8_IJiiEEEEEESF_SF_NS4_13DefaultFusionEJEEENS4_15FmhaFwdEpilogueIS6_fNS8_IJNS9_ILi64EEESB_SA_EEEEENS2_23IndividualTileSchedulerEJEEEEEvNT_6ParamsE,"",@"SHT_CUDA_INFO"
	.sectionflags	@""
	.align	4


	//----- nvinfo : EIATTR_CUDA_API_VERSION
	.align		4
        /*0000*/ 	.byte	0x04, 0x37
        /*0002*/ 	.short	(.L_24 - .L_23)
.L_23:
        /*0004*/ 	.word	0x00000082


	//----- nvinfo : EIATTR_KPARAM_INFO
	.align		4
.L_24:
        /*0008*/ 	.byte	0x04, 0x17
        /*000a*/ 	.short	(.L_26 - .L_25)
.L_25:
        /*000c*/ 	.word	0x00000000
        /*0010*/ 	.short	0x0000
        /*0012*/ 	.short	0x0070
        /*0014*/ 	.byte	0x00, 0xf0, 0x01, 0x20


	//----- nvinfo : EIATTR_SPARSE_MMA_MASK
	.align		4
.L_26:
        /*0018*/ 	.byte	0x03, 0x50
        /*001a*/ 	.short	0x0000


	//----- nvinfo : EIATTR_MAXREG_COUNT
	.align		4
        /*001c*/ 	.byte	0x03, 0x1b
        /*001e*/ 	.short	0x00a8


	//----- nvinfo : EIATTR_NUM_BARRIERS
	.align		4
        /*0020*/ 	.byte	0x02, 0x4c
        /*0022*/ 	.byte	0x02
	.zero		1


	//----- nvinfo : EIATTR_EXTERNS
	.align		4
        /*0024*/ 	.byte	0x04, 0x0f
        /*0026*/ 	.short	(.L_28 - .L_27)


	//   ....[0]....
	.align		4
.L_27:
        /*0028*/ 	.word	index@(__assertfail)


	//----- nvinfo : EIATTR_MERCURY_ISA_VERSION
	.align		4
.L_28:
        /*002c*/ 	.byte	0x03, 0x5f
        /*002e*/ 	.short	0x0101


	//----- nvinfo : EIATTR_INT_WARP_WIDE_INSTR_OFFSETS
	.align		4
        /*0030*/ 	.byte	0x04, 0x31
        /*0032*/ 	.short	(.L_30 - .L_29)


	//   ....[0]....
.L_29:
        /*0034*/ 	.word	0x000006f0


	//   ....[1]....
        /*0038*/ 	.word	0x00000700


	//   ....[2]....
        /*003c*/ 	.word	0x00000710


	//   ....[3]....
        /*0040*/ 	.word	0x00000720


	//   ....[4]....
        /*0044*/ 	.word	0x00000790


	//----- nvinfo : EIATTR_COOP_GROUP_MASK_REGIDS
	.align		4
.L_30:
        /*0048*/ 	.byte	0x04, 0x29
        /*004a*/ 	.short	(.L_32 - .L_31)


	//   ....[0]....
.L_31:
        /*004c*/ 	.word	0xffffffff


	//   ....[1]....
        /*0050*/ 	.word	0xffffffff


	//   ....[2]....
        /*0054*/ 	.word	0xffffffff


	//   ....[3]....
        /*0058*/ 	.word	0xffffffff


	//   ....[4]....
        /*005c*/ 	.word	0xffffffff


	//   ....[5]....
        /*0060*/ 	.word	0xffffffff


	//   ....[6]....
        /*0064*/ 	.word	0xffffffff


	//   ....[7]....
        /*0068*/ 	.word	0xffffffff


	//   ....[8]....
        /*006c*/ 	.word	0xffffffff


	//   ....[9]....
        /*0070*/ 	.word	0xffffffff


	//   ....[10]....
        /*0074*/ 	.word	0xffffffff


	//   ....[11]....
        /*0078*/ 	.word	0xffffffff


	//   ....[12]....
        /*007c*/ 	.word	0xffffffff


	//   ....[13]....
        /*0080*/ 	.word	0xffffffff


	//   ....[14]....
        /*0084*/ 	.word	0xffffffff


	//   ....[15]....
        /*0088*/ 	.word	0xffffffff


	//   ....[16]....
        /*008c*/ 	.word	0xffffffff


	//   ....[17]....
        /*0090*/ 	.word	0xffffffff


	//----- nvinfo : EIATTR_COOP_GROUP_INSTR_OFFSETS
	.align		4
.L_32:
        /*0094*/ 	.byte	0x04, 0x28
        /*0096*/ 	.short	(.L_34 - .L_33)


	//   ....[0]....
.L_33:
        /*0098*/ 	.word	0x00000050


	//   ....[1]....
        /*009c*/ 	.word	0x00000080


	//   ....[2]....
        /*00a0*/ 	.word	0x000001b0


	//   ....[3]....
        /*00a4*/ 	.word	0x00000370


	//   ....[4]....
        /*00a8*/ 	.word	0x00000530


	//   ....[5]....
        /*00ac*/ 	.word	0x00000690


	//   ....[6]....
        /*00b0*/ 	.word	0x00001540


	//   ....[7]....
        /*00b4*/ 	.word	0x000015d0


	//   ....[8]....
        /*00b8*/ 	.word	0x00001620


	//   ....[9]....
        /*00bc*/ 	.word	0x000016d0


	//   ....[10]....
        /*00c0*/ 	.word	0x00004d40


	//   ....[11]....
        /*00c4*/ 	.word	0x00004d70


	//   ....[12]....
        /*00c8*/ 	.word	0x000054f0


	//   ....[13]....
        /*00cc*/ 	.word	0x00005610


	//   ....[14]....
        /*00d0*/ 	.word	0x00008210


	//   ....[15]....
        /*00d4*/ 	.word	0x00008240


	//   ....[16]....
        /*00d8*/ 	.word	0x00008290


	//   ....[17]....
        /*00dc*/ 	.word	0x000082a0


	//----- nvinfo : EIATTR_REG_RECONFIG
	.align		4
.L_34:
        /*00e0*/ 	.byte	0x01, 0x54
	.zero		2


	//----- nvinfo : EIATTR_SYSCALL_OFFSETS
	.align		4
        /*00e4*/ 	.byte	0x04, 0x46
        /*00e6*/ 	.short	(.L_36 - .L_35)


	//   ....[0]....
.L_35:
        /*00e8*/ 	.word	0x00008e00


	//   ....[1]....
        /*00ec*/ 	.word	0x00008f60


	//----- nvinfo : EIATTR_MBARRIER_INSTR_OFFSETS
	.align		4
.L_36:
        /*00f0*/ 	.byte	0x04, 0x39
        /*00f2*/ 	.short	(.L_38 - .L_37)


	//   ....[0]....
.L_37:
        /*00f4*/ 	.word	0x00000320
        /*00f8*/ 	.word	0x000000ff
        /*00fc*/ 	.word	0x0002a050
        /*0100*/ 	.short	0x0100
        /*0102*/ 	.byte	0x0b
	.zero		1


	//   ....[1]....
        /*0104*/ 	.word	0x00000330
        /*0108*/ 	.word	0x000000ff
        /*010c*/ 	.word	0x0002a060
        /*0110*/ 	.short	0x0100
        /*0112*/ 	.byte	0x0b
	.zero		1


	//   ....[2]....
        /*0114*/ 	.word	0x00000340
        /*0118*/ 	.word	0x000000ff
        /*011c*/ 	.word	0x0002a058
        /*0120*/ 	.short	0x0100
        /*0122*/ 	.byte	0x0b
	.zero		1


	//   ....[3]....
        /*0124*/ 	.word	0x00000350
        /*0128*/ 	.word	0x000000ff
        /*012c*/ 	.word	0x0002a068
        /*0130*/ 	.short	0x0100
        /*0132*/ 	.byte	0x0b
	.zero		1


	//   ....[4]....
        /*0134*/ 	.word	0x00000480
        /*0138*/ 	.word	0x000000ff
        /*013c*/ 	.word	0x0002a000
        /*0140*/ 	.short	0x0100
        /*0142*/ 	.byte	0x0b
	.zero		1


	//   ....[5]....
        /*0144*/ 	.word	0x00000490
        /*0148*/ 	.word	0x000000ff
        /*014c*/ 	.word	0x0002a028
        /*0150*/ 	.short	0x0100
        /*0152*/ 	.byte	0x0b
	.zero		1


	//   ....[6]....
        /*0154*/ 	.word	0x000004a0
        /*0158*/ 	.word	0x000000ff
        /*015c*/ 	.word	0x0002a008
        /*0160*/ 	.short	0x0100
        /*0162*/ 	.byte	0x0b
	.zero		1


	//   ....[7]....
        /*0164*/ 	.word	0x000004b0
        /*0168*/ 	.word	0x000000ff
        /*016c*/ 	.word	0x0002a030
        /*0170*/ 	.short	0x0100
        /*0172*/ 	.byte	0x0b
	.zero		1


	//   ....[8]....
        /*0174*/ 	.word	0x000004c0
        /*0178*/ 	.word	0x000000ff
        /*017c*/ 	.word	0x0002a010
        /*0180*/ 	.short	0x0100
        /*0182*/ 	.byte	0x0b
	.zero		1


	//   ....[9]....
        /*0184*/ 	.word	0x000004d0
        /*0188*/ 	.word	0x000000ff
        /*018c*/ 	.word	0x0002a038
        /*0190*/ 	.short	0x0100
        /*0192*/ 	.byte	0x0b
	.zero		1


	//   ....[10]....
        /*0194*/ 	.word	0x000004e0
        /*0198*/ 	.word	0x000000ff
        /*019c*/ 	.word	0x0002a018
        /*01a0*/ 	.short	0x0100
        /*01a2*/ 	.byte	0x0b
	.zero		1


	//   ....[11]....
        /*01a4*/ 	.word	0x000004f0
        /*01a8*/ 	.word	0x000000ff
        /*01ac*/ 	.word	0x0002a040
        /*01b0*/ 	.short	0x0100
        /*01b2*/ 	.byte	0x0b
	.zero		1


	//   ....[12]....
        /*01b4*/ 	.word	0x00000500
        /*01b8*/ 	.word	0x000000ff
        /*01bc*/ 	.word	0x0002a020
        /*01c0*/ 	.short	0x0100
        /*01c2*/ 	.byte	0x0b
	.zero		1


	//   ....[13]....
        /*01c4*/ 	.word	0x00000510
        /*01c8*/ 	.word	0x000000ff
        /*01cc*/ 	.word	0x0002a048
        /*01d0*/ 	.short	0x0100
        /*01d2*/ 	.byte	0x0b
	.zero		1


	//   ....[14]....
        /*01d4*/ 	.word	0x00000640
        /*01d8*/ 	.word	0x000000ff
        /*01dc*/ 	.word	0x0002a070
        /*01e0*/ 	.short	0x0100
        /*01e2*/ 	.byte	0x0b
	.zero		1


	//   ....[15]....
        /*01e4*/ 	.word	0x00000650
        /*01e8*/ 	.word	0x000000ff
        /*01ec*/ 	.word	0x0002a080
        /*01f0*/ 	.short	0x0100
        /*01f2*/ 	.byte	0x0b
	.zero		1


	//   ....[16]....
        /*01f4*/ 	.word	0x00000660
        /*01f8*/ 	.word	0x000000ff
        /*01fc*/ 	.word	0x0002a078
        /*0200*/ 	.short	0x0100
        /*0202*/ 	.byte	0x0b
	.zero		1


	//   ....[17]....
        /*0204*/ 	.word	0x00000670
        /*0208*/ 	.word	0x000000ff
        /*020c*/ 	.word	0x0002a088
        /*0210*/ 	.short	0x0100
        /*0212*/ 	.byte	0x0b
	.zero		1


	//   ....[18]....
        /*0214*/ 	.word	0x000007b0
        /*0218*/ 	.word	0x000000ff
        /*021c*/ 	.word	0x0002a090
        /*0220*/ 	.short	0x0100
        /*0222*/ 	.byte	0x08
	.zero		1


	//   ....[19]....
        /*0224*/ 	.word	0x000007c0
        /*0228*/ 	.word	0x000000ff
        /*022c*/ 	.word	0x0002a098
        /*0230*/ 	.short	0x0100
        /*0232*/ 	.byte	0x08
	.zero		1


	//   ....[20]....
        /*0234*/ 	.word	0x000007d0
        /*0238*/ 	.word	0x000000ff
        /*023c*/ 	.word	0x0002a0a0
        /*0240*/ 	.short	0x0100
        /*0242*/ 	.byte	0x08
	.zero		1


	//   ....[21]....
        /*0244*/ 	.word	0x000007e0
        /*0248*/ 	.word	0x000000ff
        /*024c*/ 	.word	0x0002a0a8
        /*0250*/ 	.short	0x0100
        /*0252*/ 	.byte	0x08
	.zero		1


	//   ....[22]....
        /*0254*/ 	.word	0x000008e0
        /*0258*/ 	.word	0x000000ff
        /*025c*/ 	.word	0x0002a0c0
        /*0260*/ 	.short	0x0100
        /*0262*/ 	.byte	0x0b
	.zero		1


	//   ....[23]....
        /*0264*/ 	.word	0x000008f0
        /*0268*/ 	.word	0x000000ff
        /*026c*/ 	.word	0x0002a0e0
        /*0270*/ 	.short	0x0100
        /*0272*/ 	.byte	0x0b
	.zero		1


	//   ....[24]....
        /*0274*/ 	.word	0x00000900
        /*0278*/ 	.word	0x000000ff
        /*027c*/ 	.word	0x0002a0c8
        /*0280*/ 	.short	0x0100
        /*0282*/ 	.byte	0x0b
	.zero		1


	//   ....[25]....
        /*0284*/ 	.word	0x00000910
        /*0288*/ 	.word	0x000000ff
        /*028c*/ 	.word	0x0002a0e8
        /*0290*/ 	.short	0x0100
        /*0292*/ 	.byte	0x0b
	.zero		1


	//   ....[26]....
        /*0294*/ 	.word	0x00000920
        /*0298*/ 	.word	0x000000ff
        /*029c*/ 	.word	0x0002a0d0
        /*02a0*/ 	.short	0x0100
        /*02a2*/ 	.byte	0x0b
	.zero		1


	//   ....[27]....
        /*02a4*/ 	.word	0x00000930
        /*02a8*/ 	.word	0x000000ff
        /*02ac*/ 	.word	0x0002a0f0
        /*02b0*/ 	.short	0x0100
        /*02b2*/ 	.byte	0x0b
	.zero		1


	//   ....[28]....
        /*02b4*/ 	.word	0x00000940
        /*02b8*/ 	.word	0x000000ff
        /*02bc*/ 	.word	0x0002a0d8
        /*02c0*/ 	.short	0x0100
        /*02c2*/ 	.byte	0x0b
	.zero		1


	//   ....[29]....
        /*02c4*/ 	.word	0x00000950
        /*02c8*/ 	.word	0x000000ff
        /*02cc*/ 	.word	0x0002a0f8
        /*02d0*/ 	.short	0x0100
        /*02d2*/ 	.byte	0x0b
	.zero		1


	//   ....[30]....
        /*02d4*/ 	.word	0x00000d50
        /*02d8*/ 	.word	0x000000ff
        /*02dc*/ 	.word	0x0002a050
        /*02e0*/ 	.short	0x010a
        /*02e2*/ 	.byte	0x07
	.zero		1


	//   ....[31]....
        /*02e4*/ 	.word	0x00000dc0
        /*02e8*/ 	.word	0x000000ff
        /*02ec*/ 	.word	0x0002a000
        /*02f0*/ 	.short	0x010a
        /*02f2*/ 	.byte	0x24
	.zero		1


	//   ....[32]....
        /*02f4*/ 	.word	0x00000e30
        /*02f8*/ 	.word	0x000000ff
        /*02fc*/ 	.word	0x00000000
        /*0300*/ 	.short	0x010a
        /*0302*/ 	.byte	0x0a
	.zero		1


	//   ....[33]....
        /*0304*/ 	.word	0x00003370
        /*0308*/ 	.word	0x00000000
        /*030c*/ 	.word	0x00000000
        /*0310*/ 	.short	0x0101
        /*0312*/ 	.byte	0x26
	.zero		1


	//   ....[34]....
        /*0314*/ 	.word	0x000034e0
        /*0318*/ 	.word	0x000000ff
        /*031c*/ 	.word	0x0002a008
        /*0320*/ 	.short	0x010a
        /*0322*/ 	.byte	0x24
	.zero		1


	//   ....[35]....
        /*0324*/ 	.word	0x000046f0
        /*0328*/ 	.word	0x000000ff
        /*032c*/ 	.word	0x00000000
        /*0330*/ 	.short	0x0101
        /*0332*/ 	.byte	0x07
	.zero		1


	//   ....[36]....
        /*0334*/ 	.word	0x00004830
        /*0338*/ 	.word	0x000000ff
        /*033c*/ 	.word	0x0002a000
        /*0340*/ 	.short	0x010a
        /*0342*/ 	.byte	0x0a
	.zero		1


	//   ....[37]....
        /*0344*/ 	.word	0x000067e0
        /*0348*/ 	.word	0x000000ff
        /*034c*/ 	.word	0x0002a000
        /*0350*/ 	.short	0x010a
        /*0352*/ 	.byte	0x0a
	.zero		1


	//   ....[38]....
        /*0354*/ 	.word	0x00006e60
        /*0358*/ 	.word	0x000000ff
        /*035c*/ 	.word	0x0002a000
        /*0360*/ 	.short	0x010a
        /*0362*/ 	.byte	0x0a
	.zero		1


	//   ....[39]....
        /*0364*/ 	.word	0x00008060
        /*0368*/ 	.word	0x000000ff
        /*036c*/ 	.word	0x00000000
        /*0370*/ 	.short	0x0101
        /*0372*/ 	.byte	0x0a
	.zero		1


	//   ....[40]....
        /*0374*/ 	.word	0x00008110
        /*0378*/ 	.word	0x000000ff
        /*037c*/ 	.word	0x00000000
        /*0380*/ 	.short	0x0101
        /*0382*/ 	.byte	0x04
	.zero		1


	//   ....[41]....
        /*0384*/ 	.word	0x000088f0
        /*0388*/ 	.word	0x000000ff
        /*038c*/ 	.word	0x0002a098
        /*0390*/ 	.short	0x010a
        /*0392*/ 	.byte	0x04
	.zero		1


	//   ....[42]....
        /*0394*/ 	.word	0x0000a050
        /*0398*/ 	.word	0x00000000
        /*039c*/ 	.word	0x0002a090
        /*03a0*/ 	.short	0x0101
        /*03a2*/ 	.byte	0x24
	.zero		1


	//   ....[43]....
        /*03a4*/ 	.word	0x0000a1a0
        /*03a8*/ 	.word	0x00000003
        /*03ac*/ 	.word	0x0002a060
        /*03b0*/ 	.short	0x010a
        /*03b2*/ 	.byte	0x3f
	.zero		1


	//   ....[44]....
        /*03b4*/ 	.word	0x0000a640
        /*03b8*/ 	.word	0x00000005
        /*03bc*/ 	.word	0x0002a028
        /*03c0*/ 	.short	0x010a
        /*03c2*/ 	.byte	0x3f
	.zero		1


	//   ....[45]....
        /*03c4*/ 	.word	0x0000aae0
        /*03c8*/ 	.word	0x00000004
        /*03cc*/ 	.word	0x0002a060
        /*03d0*/ 	.short	0x010a
        /*03d2*/ 	.byte	0x3f
	.zero		1


	//   ....[46]....
        /*03d4*/ 	.word	0x0000afb0
        /*03d8*/ 	.word	0x00000003
        /*03dc*/ 	.word	0x0002a028
        /*03e0*/ 	.short	0x010a
        /*03e2*/ 	.byte	0x3f
	.zero		1


	//   ....[47]....
        /*03e4*/ 	.word	0x0000b540
        /*03e8*/ 	.word	0x00000006
        /*03ec*/ 	.word	0x0002a028
        /*03f0*/ 	.short	0x010a
        /*03f2*/ 	.byte	0x3f
	.zero		1


	//   ....[48]....
        /*03f4*/ 	.word	0x0000ba10
        /*03f8*/ 	.word	0x00000006
        /*03fc*/ 	.word	0x0002a028
        /*0400*/ 	.short	0x010a
        /*0402*/ 	.byte	0x3f
	.zero		1


	//   ....[49]....
        /*0404*/ 	.word	0x0000bed0
        /*0408*/ 	.word	0x00000003
        /*040c*/ 	.word	0x0002a050
        /*0410*/ 	.short	0x010a
        /*0412*/ 	.byte	0x3f
	.zero		1


	//   ....[50]....
        /*0414*/ 	.word	0x0000bf30
        /*0418*/ 	.word	0x00000000
        /*041c*/ 	.word	0x0002a000
        /*0420*/ 	.short	0x010a
        /*0422*/ 	.byte	0x3f
	.zero		1


	//   ....[51]....
        /*0424*/ 	.word	0x0000bf90
        /*0428*/ 	.word	0x00000003
        /*042c*/ 	.word	0x00000000
        /*0430*/ 	.short	0x010a
        /*0432*/ 	.byte	0x3f
	.zero		1


	//   ....[52]....
        /*0434*/ 	.word	0x0000bff0
        /*0438*/ 	.word	0x00000006
        /*043c*/ 	.word	0x0002a008
        /*0440*/ 	.short	0x010a
        /*0442*/ 	.byte	0x3f
	.zero		1


	//   ....[53]....
        /*0444*/ 	.word	0x0000c050
        /*0448*/ 	.word	0x00000004
        /*044c*/ 	.word	0x0002a000
        /*0450*/ 	.short	0x010a
        /*0452*/ 	.byte	0x3f
	.zero		1


	//   ....[54]....
        /*0454*/ 	.word	0x0000c0b0
        /*0458*/ 	.word	0x00000008
        /*045c*/ 	.word	0x0002a000
        /*0460*/ 	.short	0x010a
        /*0462*/ 	.byte	0x3f
	.zero		1


	//   ....[55]....
        /*0464*/ 	.word	0x0000c110
        /*0468*/ 	.word	0x00000003
        /*046c*/ 	.word	0x0002a098
        /*0470*/ 	.short	0x010a
        /*0472*/ 	.byte	0x3f
	.zero		1


	//   ....[56]....
        /*0474*/ 	.word	0x0000c160
        /*0478*/ 	.word	0x00000003
        /*047c*/ 	.word	0x0002a060
        /*0480*/ 	.short	0x010a
        /*0482*/ 	.byte	0x3f
	.zero		1


	//   ....[57]....
        /*0484*/ 	.word	0x0000c1b0
        /*0488*/ 	.word	0x00000005
        /*048c*/ 	.word	0x0002a028
        /*0490*/ 	.short	0x010a
        /*0492*/ 	.byte	0x3f
	.zero		1


	//   ....[58]....
        /*0494*/ 	.word	0x0000c200
        /*0498*/ 	.word	0x00000004
        /*049c*/ 	.word	0x0002a060
        /*04a0*/ 	.short	0x010a
        /*04a2*/ 	.byte	0x3f
	.zero		1


	//   ....[59]....
        /*04a4*/ 	.word	0x0000c250
        /*04a8*/ 	.word	0x00000003
        /*04ac*/ 	.word	0x0002a028
        /*04b0*/ 	.short	0x010a
        /*04b2*/ 	.byte	0x3f
	.zero		1


	//   ....[60]....
        /*04b4*/ 	.word	0x0000c2a0
        /*04b8*/ 	.word	0x00000006
        /*04bc*/ 	.word	0x0002a028
        /*04c0*/ 	.short	0x010a
        /*04c2*/ 	.byte	0x3f
	.zero		1


	//   ....[61]....
        /*04c4*/ 	.word	0x0000c2f0
        /*04c8*/ 	.word	0x00000006
        /*04cc*/ 	.word	0x0002a028
        /*04d0*/ 	.short	0x010a
        /*04d2*/ 	.byte	0x3f
	.zero		1


	//----- nvinfo : EIATTR_NUM_MBARRIERS
	.align		4
.L_38:
        /*04d4*/ 	.byte	0x03, 0x38
        /*04d6*/ 	.short	0x001e


	//----- nvinfo : EIATTR_EXIT_INSTR_OFFSETS
	.align		4
        /*04d8*/ 	.byte	0x04, 0x1c
        /*04da*/ 	.short	(.L_40 - .L_39)


	//   ....[0]....
.L_39:
        /*04dc*/ 	.word	0x000009f0


	//   ....[1]....
        /*04e0*/ 	.word	0x0000a060


	//   ....[2]....
        /*04e4*/ 	.word	0x0000a0a0


	//   ....[3]....
        /*04e8*/ 	.word	0x0000b410


	//   ....[4]....
        /*04ec*/ 	.word	0x0000beb0


	//----- nvinfo : EIATTR_MAX_THREADS
	.align		4
.L_40:
        /*04f0*/ 	.byte	0x04, 0x05
        /*04f2*/ 	.short	(.L_42 - .L_41)
.L_41:
        /*04f4*/ 	.word	0x00000180
        /*04f8*/ 	.word	0x00000001
        /*04fc*/ 	.word	0x00000001


	//----- nvinfo : EIATTR_CRS_STACK_SIZE
	.align		4
.L_42:
        /*0500*/ 	.byte	0x04, 0x1e
        /*0502*/ 	.short	(.L_44 - .L_43)
.L_43:
        /*0504*/ 	.word	0x00000000


	//----- nvinfo : EIATTR_CBANK_PARAM_SIZE
	.align		4
.L_44:
        /*0508*/ 	.byte	0x03, 0x19
        /*050a*/ 	.short	0x0870


	//----- nvinfo : EIATTR_PARAM_CBANK
	.align		4
        /*050c*/ 	.byte	0x04, 0x0a
        /*050e*/ 	.short	(.L_46 - .L_45)
	.align		4
.L_45:
        /*0510*/ 	.word	index@(.nv.constant0._ZN7cutlass13device_kernelINS_4fmha6kernel28FmhaKernelTmaWarpSpecializedINS1_10collective30FmhaMainloopTmaWarpSpecializedINS_10bfloat16_tEffN4cute5tupleIJNS7_1CILi128EEESA_NS9_ILi112EEEEEENS8_IJiNS9_ILi1EEENS8_IJiiEEEEEESF_SF_NS4_13DefaultFusionEJEEENS4_15FmhaFwdEpilogueIS6_fNS8_IJNS9_ILi64EEESB_SA_EEEEENS2_23IndividualTileSchedulerEJEEEEEvNT_6ParamsE)
        /*0514*/ 	.short	0x0210
        /*0516*/ 	.short	0x0870


	//----- nvinfo : EIATTR_SW_WAR
	.align		4
.L_46:
        /*0518*/ 	.byte	0x04, 0x36
        /*051a*/ 	.short	(.L_48 - .L_47)
.L_47:
        /*051c*/ 	.word	0x00000008
.L_48:


//--------------------- .nv.callgraph             --------------------------
	.section	.nv.callgraph,"",@"SHT_CUDA_CALLGRAPH"
	.align	4
	.sectionentsize	8
	.align		4
        /*0000*/ 	.word	0x00000000
	.align		4
        /*0004*/ 	.word	0xffffffff
	.align		4
        /*0008*/ 	.word	index@(_ZN7cutlass13device_kernelINS_4fmha6kernel28FmhaKernelTmaWarpSpecializedINS1_10collective30FmhaMainloopTmaWarpSpecializedINS_10bfloat16_tEffN4cute5tupleIJNS7_1CILi128EEESA_NS9_ILi112EEEEEENS8_IJiNS9_ILi1EEENS8_IJiiEEEEEESF_SF_NS4_13DefaultFusionEJEEENS4_15FmhaFwdEpilogueIS6_fNS8_IJNS9_ILi64EEESB_SA_EEEEENS2_23IndividualTileSchedulerEJEEEEEvNT_6ParamsE)
	.align		4
        /*000c*/ 	.word	index@(__assertfail)
	.align		4
        /*0010*/ 	.word	0x00000000
	.align		4
        /*0014*/ 	.word	0xfffffffe
	.align		4
        /*0018*/ 	.word	0x00000000
	.align		4
        /*001c*/ 	.word	0xfffffffd
	.align		4
        /*0020*/ 	.word	0x00000000
	.align		4
        /*0024*/ 	.word	0xfffffffc


//--------------------- .nv.constant4             --------------------------
	.section	.nv.constant4,"a",@progbits
	.align	8
	.align		8
.nv.constant4:
        /*0000*/ 	.dword	__assertfail
	.align		8
        /*0008*/ 	.dword	__unnamed_1
	.align		8
        /*0010*/ 	.dword	__unnamed_2
	.align		8
        /*0018*/ 	.dword	_ZN39_INTERNAL_93608ecd_4_k_cu_49a9fab7_26174cuda3std3__45__cpo5beginE
	.align		8
        /*0020*/ 	.dword	_ZN39_INTERNAL_93608ecd_4_k_cu_49a9fab7_26174cuda3std3__45__cpo3endE
	.align		8
        /*0028*/ 	.dword	_ZN39_INTERNAL_93608ecd_4_k_cu_49a9fab7_26174cuda3std3__45__cpo6cbeginE
	.align		8
        /*0030*/ 	.dword	_ZN39_INTERNAL_93608ecd_4_k_cu_49a9fab7_26174cuda3std3__45__cpo4cendE
	.align		8
        /*0038*/ 	.dword	_ZN39_INTERNAL_93608ecd_4_k_cu_49a9fab7_26174cuda3std3__441_GLOBAL__N__93608ecd_4_k_cu_49a9fab7_26176ignoreE
	.align		8
        /*0040*/ 	.dword	_ZN39_INTERNAL_93608ecd_4_k_cu_49a9fab7_26174cuda3std3__419piecewise_constructE
	.align		8
        /*0048*/ 	.dword	_ZN39_INTERNAL_93608ecd_4_k_cu_49a9fab7_26174cuda3std3__48in_placeE
	.align		8
        /*0050*/ 	.dword	_ZN39_INTERNAL_93608ecd_4_k_cu_49a9fab7_26174cuda3std6ranges3__45__cpo4swapE
	.align		8
        /*0058*/ 	.dword	_ZN39_INTERNAL_93608ecd_4_k_cu_49a9fab7_26174cuda3std6ranges3__45__cpo9iter_moveE
	.align		8
        /*0060*/ 	.dword	_ZN39_INTERNAL_93608ecd_4_k_cu_49a9fab7_26174cute7productE
	.align		8
        /*0068*/ 	.dword	_ZN39_INTERNAL_93608ecd_4_k_cu_49a9fab7_26174cute1_E
	.align		8
        /*0070*/ 	.dword	$str$24
	.align		8
        /*0078*/ 	.dword	$str$25


//--------------------- .text._ZN7cutlass13device_kernelINS_4fmha6kernel28FmhaKernelTmaWarpSpecializedINS1_10collective30FmhaMainloopTmaWarpSpecializedINS_10bfloat16_tEffN4cute5tupleIJNS7_1CILi128EEESA_NS9_ILi112EEEEEENS8_IJiNS9_ILi1EEENS8_IJiiEEEEEESF_SF_NS4_13DefaultFusionEJEEENS4_15FmhaFwdEpilogueIS6_fNS8_IJNS9_ILi64EEESB_SA_EEEEENS2_23IndividualTileSchedulerEJEEEEEvNT_6ParamsE --------------------------
	.section	.text._ZN7cutlass13device_kernelINS_4fmha6kernel28FmhaKernelTmaWarpSpecializedINS1_10collective30FmhaMainloopTmaWarpSpecializedINS_10bfloat16_tEffN4cute5tupleIJNS7_1CILi128EEESA_NS9_ILi112EEEEEENS8_IJiNS9_ILi1EEENS8_IJiiEEEEEESF_SF_NS4_13DefaultFusionEJEEENS4_15FmhaFwdEpilogueIS6_fNS8_IJNS9_ILi64EEESB_SA_EEEEENS2_23IndividualTileSchedulerEJEEEEEvNT_6ParamsE,"ax",@progbits
	.align	128
.text._ZN7cutlass13device_kernelINS_4fmha6kernel28FmhaKernelTmaWarpSpecializedINS1_10collective30FmhaMainloopTmaWarpSpecializedINS_10bfloat16_tEffN4cute5tupleIJNS7_1CILi128EEESA_NS9_ILi112EEEEEENS8_IJiNS9_ILi1EEENS8_IJiiEEEEEESF_SF_NS4_13DefaultFusionEJEEENS4_15FmhaFwdEpilogueIS6_fNS8_IJNS9_ILi64EEESB_SA_EEEEENS2_23IndividualTileSchedulerEJEEEEEvNT_6ParamsE:
        .type           _ZN7cutlass13device_kernelINS_4fmha6kernel28FmhaKernelTmaWarpSpecializedINS1_10collective30FmhaMainloopTmaWarpSpecializedINS_10bfloat16_tEffN4cute5tupleIJNS7_1CILi128EEESA_NS9_ILi112EEEEEENS8_IJiNS9_ILi1EEENS8_IJiiEEEEEESF_SF_NS4_13DefaultFusionEJEEENS4_15FmhaFwdEpilogueIS6_fNS8_IJNS9_ILi64EEESB_SA_EEEEENS2_23IndividualTileSchedulerEJEEEEEvNT_6ParamsE,@function
        .size           _ZN7cutlass13device_kernelINS_4fmha6kernel28FmhaKernelTmaWarpSpecializedINS1_10collective30FmhaMainloopTmaWarpSpecializedINS_10bfloat16_tEffN4cute5tupleIJNS7_1CILi128EEESA_NS9_ILi112EEEEEENS8_IJiNS9_ILi1EEENS8_IJiiEEEEEESF_SF_NS4_13DefaultFusionEJEEENS4_15FmhaFwdEpilogueIS6_fNS8_IJNS9_ILi64EEESB_SA_EEEEENS2_23IndividualTileSchedulerEJEEEEEvNT_6ParamsE,(.L_x_116 - _ZN7cutlass13device_kernelINS_4fmha6kernel28FmhaKernelTmaWarpSpecializedINS1_10collective30FmhaMainloopTmaWarpSpecializedINS_10bfloat16_tEffN4cute5tupleIJNS7_1CILi128EEESA_NS9_ILi112EEEEEENS8_IJiNS9_ILi1EEENS8_IJiiEEEEEESF_SF_NS4_13DefaultFusionEJEEENS4_15FmhaFwdEpilogueIS6_fNS8_IJNS9_ILi64EEESB_SA_EEEEENS2_23IndividualTileSchedulerEJEEEEEvNT_6ParamsE)
        .other          _ZN7cutlass13device_kernelINS_4fmha6kernel28FmhaKernelTmaWarpSpecializedINS1_10collective30FmhaMainloopTmaWarpSpecializedINS_10bfloat16_tEffN4cute5tupleIJNS7_1CILi128EEESA_NS9_ILi112EEEEEENS8_IJiNS9_ILi1EEENS8_IJiiEEEEEESF_SF_NS4_13DefaultFusionEJEEENS4_15FmhaFwdEpilogueIS6_fNS8_IJNS9_ILi64EEESB_SA_EEEEENS2_23IndividualTileSchedulerEJEEEEEvNT_6ParamsE,@"STO_CUDA_ENTRY STV_DEFAULT"
_ZN7cutlass13device_kernelINS_4fmha6kernel28FmhaKernelTmaWarpSpecializedINS1_10collective30FmhaMainloopTmaWarpSpecializedINS_10bfloat16_tEffN4cute5tupleIJNS7_1CILi128EEESA_NS9_ILi112EEEEEENS8_IJiNS9_ILi1EEENS8_IJiiEEEEEESF_SF_NS4_13DefaultFusionEJEEENS4_15FmhaFwdEpilogueIS6_fNS8_IJNS9_ILi64EEESB_SA_EEEEENS2_23IndividualTileSchedulerEJEEEEEvNT_6ParamsE:
[----:B------:R-:W1:Y:S01]  /*0000*/  LDC R1, c[0x0][0x28] ;  /* 0x00000a00ff017b82 */ /* 0x000e620000000800 */
[----:B------:R-:W2:Y:S01]  /*0010*/  S2R R6, SR_TID.X ;  /* 0x0000000000067919 */ /* 0x000ea20000002100 */
[----:B------:R-:W-:Y:S01]  /*0020*/  ELECT P1, URZ, PT ;  /* 0x00000000003f782f */ /* 0x000fe20003820000 */
[----:B------:R-:W-:Y:S01]  /*0030*/  BSSY B0, `(.L_x_0) ;  /* 0x0000017000007945 */ /* 0x000fe20003800000 */
[----:B--2---:R-:W-:-:S05]  /*0040*/  SHF.R.U32.HI R0, RZ, 0x5, R6 ;  /* 0x00000005ff007819 */ /* 0x004fca0000011606 */
[----:B------:R-:W2:Y:S02]  /*0050*/  SHFL.IDX PT, R2, R0, RZ, 0x1f ;  /* 0x00001fff00027589 */ /* 0x000ea400000e0000 */
[----:B--2---:R-:W-:Y:S02]  /*0060*/  R2UR UR4, R2 ;  /* 0x00000000020472ca */ /* 0x004fe400000e0000 */
[----:B------:R-:W-:-:S06]  /*0070*/  SHF.R.U32.HI R2, RZ, 0x7, R6 ;  /* 0x00000007ff027819 */ /* 0x000fcc0000011606 */
[----:B------:R-:W2:Y:S05]  /*0080*/  SHFL.IDX PT, R2, R2, RZ, 0x1f ;  /* 0x00001fff02027589 */ /* 0x000eaa00000e0000 */
[----:B------:R-:W-:Y:S02]  /*0090*/  USHF.R.S32.HI UR5, URZ, 0x1f, UR4 ;  /* 0x0000001f3f057899 */ /* 0x000fe40008011404 */
[----:B------:R-:W-:Y:S02]  /*00a0*/  ISETP.NE.OR P0, PT, RZ, UR4, !P1 ;  /* 0x00000004ff007c0c */ /* 0x000fe4000cf05670 */
[----:B------:R-:W-:-:S04]  /*00b0*/  ULEA.HI UR5, UR5, UR4, URZ, 0x2 ;  /* 0x0000000405057291 */ /* 0x000fc8000f8f103f */
[----:B------:R-:W-:-:S04]  /*00c0*/  ULOP3.LUT UR5, UR5, 0xfffffffc, URZ, 0xc0, !UPT ;  /* 0xfffffffc05057892 */ /* 0x000fc8000f8ec03f */
[----:B------:R-:W-:-:S03]  /*00d0*/  UIADD3 UR5, UR4, -UR5, URZ ;  /* 0x8000000504057290 */ /* 0x000fc6000fffe03f */
[----:B-1----:R-:W-:Y:S09]  /*00e0*/  @P0 BRA `(.L_x_1) ;  /* 0x00000000002c0947 */ /* 0x002ff20003800000 */
[----:B------:R-:W-:Y:S02]  /*00f0*/  ULDC.64 UR6, c[0x0][0x198] ;  /* 0x0000660000067ab9 */ /* 0x000fe40000000a00 */
[----:B------:R-:W-:Y:S02]  /*0100*/  UIADD3 UR8, UP0, UR6, 0xf0, URZ ;  /* 0x000000f006087890 */ /* 0x000fe4000ff1e03f */
[----:B------:R-:W-:Y:S02]  /*0110*/  UIADD3 UR10, UP1, UR6, 0x1f0, URZ ;  /* 0x000001f0060a7890 */ /* 0x000fe4000ff3e03f */
[----:B------:R-:W-:Y:S02]  /*0120*/  UIADD3 UR6, UP2, UR6, 0x2f0, URZ ;  /* 0x000002f006067890 */ /* 0x000fe4000ff5e03f */
[----:B------:R-:W-:Y:S02]  /*0130*/  UIADD3.X UR9, URZ, UR7, URZ, UP0, !UPT ;  /* 0x000000073f097290 */ /* 0x000fe400087fe43f */
[----:B------:R-:W-:-:S02]  /*0140*/  UIADD3.X UR11, URZ, UR7, URZ, UP1, !UPT ;  /* 0x000000073f0b7290 */ /* 0x000fc40008ffe43f */
[----:B------:R-:W-:-:S05]  /*0150*/  UIADD3.X UR7, URZ, UR7, URZ, UP2, !UPT ;  /* 0x000000073f077290 */ /* 0x000fca00097fe43f */
[----:B------:R1:W-:Y:S02]  /*0160*/  UTMACCTL.PF [UR8] ;  /* 0x00000000080079b9 */ /* 0x0003e40008040000 */
[----:B------:R1:W-:Y:S02]  /*0170*/  UTMACCTL.PF [UR10] ;  /* 0x000000000a0079b9 */ /* 0x0003e40008040000 */
[----:B------:R1:W-:Y:S02]  /*0180*/  UTMACCTL.PF [UR6] ;  /* 0x00000000060079b9 */ /* 0x0003e40008040000 */
[----:B-1----:R-:W-:Y:S01]  /*0190*/  NOP ;  /* 0x0000000000007918 */ /* 0x002fe20000000000 */
.L_x_1:
[----:B------:R-:W-:Y:S05]  /*01a0*/  BSYNC B0 ;  /* 0x0000000000007941 */ /* 0x000fea0003800000 */
.L_x_0:
[----:B------:R-:W1:Y:S01]  /*01b0*/  SHFL.IDX PT, R3, R0, RZ, 0x1f ;  /* 0x00001fff00037589 */ /* 0x000e6200000e0000 */
[----:B--2---:R-:W-:Y:S01]  /*01c0*/  R2UR UR37, R2 ;  /* 0x00000000022572ca */ /* 0x004fe200000e0000 */
[----:B------:R-:W-:-:S12]  /*01d0*/  UISETP.NE.AND UP0, UPT, UR5, 0x1, UPT ;  /* 0x000000010500788c */ /* 0x000fd8000bf05270 */
[----:B------:R-:W-:Y:S02]  /*01e0*/  UIADD3 UR10, UR37, -0x1, URZ ;  /* 0xffffffff250a7890 */ /* 0x000fe4000fffe03f */
[----:B------:R-:W-:Y:S02]  /*01f0*/  UISETP.EQ.AND UP0, UPT, UR37, URZ, !UP0 ;  /* 0x0000003f2500728c */ /* 0x000fe4000c702270 */
[----:B------:R-:W-:Y:S02]  /*0200*/  UISETP.GE.U32.AND UP1, UPT, UR10, 0x4, UPT ;  /* 0x000000040a00788c */ /* 0x000fe4000bf26070 */
[----:B------:R-:W-:Y:S01]  /*0210*/  USEL UR4, URZ, 0x1, !UP0 ;  /* 0x000000013f047887 */ /* 0x000fe2000c000000 */
[----:B-1----:R-:W-:-:S03]  /*0220*/  ISETP.NE.AND P0, PT, R3, RZ, PT ;  /* 0x000000ff0300720c */ /* 0x002fc60003f05270 */
[----:B------:R-:W-:-:S10]  /*0230*/  USEL UR4, UR4, 0x2, UP1 ;  /* 0x0000000204047887 */ /* 0x000fd40008800000 */
[----:B------:R-:W-:Y:S05]  /*0240*/  @P0 BRA `(.L_x_2) ;  /* 0x0000000000480947 */ /* 0x000fea0003800000 */
[----:B------:R-:W1:Y:S01]  /*0250*/  S2UR UR11, SR_CgaCtaId ;  /* 0x00000000000b79c3 */ /* 0x000e620000008800 */
[----:B------:R-:W-:Y:S01]  /*0260*/  UMOV UR6, 0x400 ;  /* 0x0000040000067882 */ /* 0x000fe20000000000 */
[----:B------:R-:W-:Y:S01]  /*0270*/  UMOV UR7, 0x1 ;  /* 0x0000000100077882 */ /* 0x000fe20000000000 */
[----:B------:R-:W-:Y:S01]  /*0280*/  UMOV UR8, 0x80 ;  /* 0x0000008000087882 */ /* 0x000fe20000000000 */
[----:B------:R-:W-:Y:S01]  /*0290*/  ELECT P0, URZ, PT ;  /* 0x00000000003f782f */ /* 0x000fe20003800000 */
[----:B------:R-:W-:-:S04]  /*02a0*/  UIADD3 UR8, -UR8, 0x100000, URZ ;  /* 0x0010000008087890 */ /* 0x000fc8000fffe13f */
[----:B------:R-:W-:Y:S02]  /*02b0*/  USHF.L.U32 UR9, UR8, 0xb, URZ ;  /* 0x0000000b08097899 */ /* 0x000fe4000800063f */
[----:B------:R-:W-:Y:S02]  /*02c0*/  USHF.L.U32 UR8, UR8, 0x1, URZ ;  /* 0x0000000108087899 */ /* 0x000fe4000800063f */
[----:B-1----:R-:W-:Y:S02]  /*02d0*/  ULEA UR11, UR11, UR6, 0x18 ;  /* 0x000000060b0b7291 */ /* 0x002fe4000f8ec03f */
[----:B------:R-:W-:-:S04]  /*02e0*/  UIADD3 UR6, -UR7, 0x100000, URZ ;  /* 0x0010000007067890 */ /* 0x000fc8000fffe13f */
[----:B------:R-:W-:Y:S02]  /*02f0*/  USHF.L.U32 UR7, UR6, 0xb, URZ ;  /* 0x0000000b06077899 */ /* 0x000fe4000800063f */
[----:B------:R-:W-:Y:S01]  /*0300*/  USHF.L.U32 UR6, UR6, 0x1, URZ ;  /* 0x0000000106067899 */ /* 0x000fe2000800063f */
[----:B------:R-:W1:Y:S11]  /*0310*/  FENCE.VIEW.ASYNC.S ;  /* 0x00000000000073c6 */ /* 0x000e760000000000 */
[----:B-1----:R1:W2:Y:S01]  /*0320*/  SYNCS.EXCH.64 URZ, [UR11+0x2a050], UR6 ;  /* 0x02a050060b3f75b2 */ /* 0x0022a20008000100 */
[----:B------:R1:W3:Y:S01]  /*0330*/  SYNCS.EXCH.64 URZ, [UR11+0x2a060], UR8 ;  /* 0x02a060080b3f75b2 */ /* 0x0002e20008000100 */
[----:B------:R1:W4:Y:S01]  /*0340*/  SYNCS.EXCH.64 URZ, [UR11+0x2a058], UR6 ;  /* 0x02a058060b3f75b2 */ /* 0x0003220008000100 */
[----:B------:R1:W1:Y:S01]  /*0350*/  SYNCS.EXCH.64 URZ, [UR11+0x2a068], UR8 ;  /* 0x02a068080b3f75b2 */ /* 0x0002620008000100 */
[----:B------:R-:W-:Y:S01]  /*0360*/  NOP ;  /* 0x0000000000007918 */ /* 0x000fe20000000000 */
.L_x_2:
[----:B------:R-:W5:Y:S01]  /*0370*/  SHFL.IDX PT, R2, R0, RZ, 0x1f ;  /* 0x00001fff00027589 */ /* 0x000f6200000e0000 */
[----:B------:R-:W-:Y:S01]  /*0380*/  NOP ;  /* 0x0000000000007918 */ /* 0x000fe20000000000 */
[----:B-----5:R-:W-:-:S13]  /*0390*/  ISETP.NE.AND P0, PT, R2, RZ, PT ;  /* 0x000000ff0200720c */ /* 0x020fda0003f05270 */
[----:B------:R-:W-:Y:S05]  /*03a0*/  @P0 BRA `(.L_x_3) ;  /* 0x0000000000600947 */ /* 0x000fea0003800000 */
[----:B-1----:R-:W1:Y:S01]  /*03b0*/  S2UR UR7, SR_CgaCtaId ;  /* 0x00000000000779c3 */ /* 0x002e620000008800 */
[----:B------:R-:W-:Y:S01]  /*03c0*/  UMOV UR6, 0x400 ;  /* 0x0000040000067882 */ /* 0x000fe20000000000 */
[----:B------:R-:W-:Y:S01]  /*03d0*/  UMOV UR8, 0x1 ;  /* 0x0000000100087882 */ /* 0x000fe20000000000 */
[----:B------:R-:W-:Y:S01]  /*03e0*/  UMOV UR12, 0x100 ;  /* 0x00000100000c7882 */ /* 0x000fe20000000000 */
[----:B------:R-:W-:-:S04]  /*03f0*/  UIADD3 UR8, -UR8, 0x100000, URZ ;  /* 0x0010000008087890 */ /* 0x000fc8000fffe13f */
[----:B------:R-:W-:Y:S02]  /*0400*/  USHF.L.U32 UR9, UR8, 0xb, URZ ;  /* 0x0000000b08097899 */ /* 0x000fe4000800063f */
[----:B------:R-:W-:Y:S01]  /*0410*/  USHF.L.U32 UR8, UR8, 0x1, URZ ;  /* 0x0000000108087899 */ /* 0x000fe2000800063f */
[----:B------:R-:W-:Y:S01]  /*0420*/  ELECT P0, URZ, PT ;  /* 0x00000000003f782f */ /* 0x000fe20003800000 */
[----:B-1----:R-:W-:Y:S02]  /*0430*/  ULEA UR11, UR7, UR6, 0x18 ;  /* 0x00000006070b7291 */ /* 0x002fe4000f8ec03f */
[----:B------:R-:W-:-:S04]  /*0440*/  UIADD3 UR6, -UR12, 0x100000, URZ ;  /* 0x001000000c067890 */ /* 0x000fc8000fffe13f */
[----:B------:R-:W-:Y:S02]  /*0450*/  USHF.L.U32 UR7, UR6, 0xb, URZ ;  /* 0x0000000b06077899 */ /* 0x000fe4000800063f */
[----:B------:R-:W-:Y:S01]  /*0460*/  USHF.L.U32 UR6, UR6, 0x1, URZ ;  /* 0x0000000106067899 */ /* 0x000fe2000800063f */
[----:B------:R-:W1:Y:S03]  /*0470*/  FENCE.VIEW.ASYNC.S ;  /* 0x00000000000073c6 */ /* 0x000e660000000000 */
[----:B-1----:R1:W1:Y:S08]  /*0480*/  SYNCS.EXCH.64 URZ, [UR11+0x2a000], UR8 ;  /* 0x02a000080b3f75b2 */ /* 0x0022700008000100 */
[----:B------:R1:W1:Y:S01]  /*0490*/  SYNCS.EXCH.64 URZ, [UR11+0x2a028], UR6 ;  /* 0x02a028060b3f75b2 */ /* 0x0002620008000100 */
        /* <DEDUP_REMOVED lines=8> */
[----:B------:R-:W-:Y:S01]  /*0520*/  NOP ;  /* 0x0000000000007918 */ /* 0x000fe20000000000 */
.L_x_3:
        /* <DEDUP_REMOVED lines=21> */
[----:B------:R-:W-:Y:S01]  /*0680*/  NOP ;  /* 0x0000000000007918 */ /* 0x000fe20000000000 */
.L_x_4:
[----:B------:R-:W5:Y:S01]  /*0690*/  SHFL.IDX PT, R2, R0, RZ, 0x1f ;  /* 0x00001fff00027589 */ /* 0x000f6200000e0000 */
[----:B------:R-:W-:Y:S01]  /*06a0*/  ELECT P0, URZ, PT ;  /* 0x00000000003f782f */ /* 0x000fe20003800000 */
[----:B------:R-:W-:Y:S01]  /*06b0*/  NOP ;  /* 0x0000000000007918 */ /* 0x000fe20000000000 */
[----:B-1----:R-:W-:Y:S02]  /*06c0*/  UMOV UR6, 0x80 ;  /* 0x0000008000067882 */ /* 0x002fe40000000000 */
[C---:B-----5:R-:W-:Y:S02]  /*06d0*/  ISETP.NE.OR P0, PT, R2.reuse, RZ, !P0 ;  /* 0x000000ff0200720c */ /* 0x060fe40004705670 */
[----:B------:R-:W-:-:S11]  /*06e0*/  ISETP.NE.AND P2, PT, R2, RZ, PT ;  /* 0x000000ff0200720c */ /* 0x000fd60003f45270 */
[----:B------:R-:W-:Y:S01]  /*06f0*/  VOTEU.ALL UP0, P0 ;  /* 0x00000000003f7886 */ /* 0x000fe20000000000 */
[----:B------:R-:W-:Y:S01]  /*0700*/  VOTEU.ALL UP1, P0 ;  /* 0x00000000003f7886 */ /* 0x000fe20000020000 */
[----:B------:R-:W-:Y:S01]  /*0710*/  VOTEU.ALL UP2, P0 ;  /* 0x00000000003f7886 */ /* 0x000fe20000040000 */
[----:B------:R-:W-:Y:S02]  /*0720*/  VOTEU.ALL UP3, P0 ;  /* 0x00000000003f7886 */ /* 0x000fe40000060000 */
[----:B------:R-:W1:Y:S01]  /*0730*/  @!UP0 S2UR UR9, SR_CgaCtaId ;  /* 0x00000000000989c3 */ /* 0x000e620000008800 */
[----:B------:R-:W-:Y:S01]  /*0740*/  @!UP0 UMOV UR8, 0x400 ;  /* 0x0000040000088882 */ /* 0x000fe20000000000 */
[----:B------:R-:W-:-:S04]  /*0750*/  @!UP0 UIADD3 UR6, -UR6, 0x100000, URZ ;  /* 0x0010000006068890 */ /* 0x000fc8000fffe13f */
[----:B------:R-:W-:Y:S02]  /*0760*/  @!UP0 USHF.L.U32 UR7, UR6, 0xb, URZ ;  /* 0x0000000b06078899 */ /* 0x000fe4000800063f */
[----:B------:R-:W-:Y:S02]  /*0770*/  @!UP0 USHF.L.U32 UR6, UR6, 0x1, URZ ;  /* 0x0000000106068899 */ /* 0x000fe4000800063f */
[----:B-1----:R-:W-:Y:S01]  /*0780*/  @!UP0 ULEA UR8, UR9, UR8, 0x18 ;  /* 0x0000000809088291 */ /* 0x002fe2000f8ec03f */
[----:B------:R-:W-:Y:S01]  /*0790*/  VOTEU.ALL UP0, P0 ;  /* 0x00000000003f7886 */ /* 0x000fe20000000000 */
[----:B------:R-:W1:Y:S10]  /*07a0*/  FENCE.VIEW.ASYNC.S ;  /* 0x00000000000073c6 */ /* 0x000e740000000000 */
[----:B-1----:R1:W1:Y:S01]  /*07b0*/  @!UP0 SYNCS.EXCH.64 URZ, [UR8+0x2a090], UR6 ;  /* 0x02a09006083f85b2 */ /* 0x0022620008000100 */
[----:B------:R1:W1:Y:S01]  /*07c0*/  @!UP1 SYNCS.EXCH.64 URZ, [UR8+0x2a098], UR6 ;  /* 0x02a09806083f95b2 */ /* 0x0002620008000100 */
[----:B------:R1:W1:Y:S01]  /*07d0*/  @!UP2 SYNCS.EXCH.64 URZ, [UR8+0x2a0a0], UR6 ;  /* 0x02a0a006083fa5b2 */ /* 0x0002620008000100 */
[----:B------:R1:W1:Y:S01]  /*07e0*/  @!UP3 SYNCS.EXCH.64 URZ, [UR8+0x2a0a8], UR6 ;  /* 0x02a0a806083fb5b2 */ /* 0x0002620008000100 */
[----:B------:R-:W-:Y:S01]  /*07f0*/  NOP ;  /* 0x0000000000007918 */ /* 0x000fe20000000000 */
[----:B------:R-:W-:Y:S05]  /*0800*/  @P2 BRA `(.L_x_5) ;  /* 0x0000000000582947 */ /* 0x000fea0003800000 */
[----:B-1----:R-:W1:Y:S01]  /*0810*/  S2UR UR7, SR_CgaCtaId ;  /* 0x00000000000779c3 */ /* 0x002e620000008800 */
[----:B------:R-:W-:Y:S01]  /*0820*/  UMOV UR6, 0x400 ;  /* 0x0000040000067882 */ /* 0x000fe20000000000 */
[----:B------:R-:W-:Y:S01]  /*0830*/  UMOV UR8, 0x20 ;  /* 0x0000002000087882 */ /* 0x000fe20000000000 */
[----:B------:R-:W-:Y:S01]  /*0840*/  UMOV UR9, 0x80 ;  /* 0x0000008000097882 */ /* 0x000fe20000000000 */
[----:B------:R-:W-:Y:S01]  /*0850*/  ELECT P0, URZ, PT ;  /* 0x00000000003f782f */ /* 0x000fe20003800000 */
[----:B-1----:R-:W-:Y:S02]  /*0860*/  ULEA UR11, UR7, UR6, 0x18 ;  /* 0x00000006070b7291 */ /* 0x002fe4000f8ec03f */
[----:B------:R-:W-:-:S04]  /*0870*/  UIADD3 UR6, -UR8, 0x100000, URZ ;  /* 0x0010000008067890 */ /* 0x000fc8000fffe13f */
[----:B------:R-:W-:Y:S02]  /*0880*/  USHF.L.U32 UR7, UR6, 0xb, URZ ;  /* 0x0000000b06077899 */ /* 0x000fe4000800063f */
[----:B------:R-:W-:Y:S02]  /*0890*/  USHF.L.U32 UR6, UR6, 0x1, URZ ;  /* 0x0000000106067899 */ /* 0x000fe4000800063f */
        /* <DEDUP_REMOVED lines=13> */
.L_x_5:
[----:B------:R-:W-:Y:S01]  /*0970*/  ISETP.NE.AND P0, PT, RZ, UR37, PT ;  /* 0x00000025ff007c0c */ /* 0x000fe2000bf05270 */
[----:B------:R-:W-:Y:S01]  /*0980*/  NOP ;  /* 0x0000000000007918 */ /* 0x000fe20000000000 */
[----:B------:R-:W-:Y:S01]  /*0990*/  MOV R0, UR5 ;  /* 0x0000000500007c02 */ /* 0x000fe20008000f00 */
[----:B-1234-:R-:W-:Y:S03]  /*09a0*/  BAR.SYNC.DEFER_BLOCKING 0x0 ;  /* 0x0000000000007b1d */ /* 0x01efe60000010000 */
[----:B------:R-:W-:-:S07]  /*09b0*/  ISETP.EQ.AND P2, PT, R0, 0x1, P1 ;  /* 0x000000010000780c */ /* 0x000fce0000f42270 */
[----:B------:R-:W-:Y:S06]  /*09c0*/  @!P0 BRA `(.L_x_6) ;  /* 0x0000009400a88947 */ /* 0x000fec0003800000 */
[----:B------:R-:W-:-:S06]  /*09d0*/  UISETP.GT.U32.AND UP0, UPT, UR10, 0x3, UPT ;  /* 0x000000030a00788c */ /* 0x000fcc000bf04070 */
[----:B------:R-:W-:-:S13]  /*09e0*/  PLOP3.LUT P0, PT, PT, PT, UP0, 0x80, 0x0 ;  /* 0x000000000000781c */ /* 0x000fda0003f0f008 */
[----:B------:R-:W-:Y:S05]  /*09f0*/  @P0 EXIT ;  /* 0x000000000000094d */ /* 0x000fea0003800000 */
.L_x_7:
[----:B------:R-:W-:-:S08]  /*0a00*/  NOP ;  /* 0x0000000000007918 */ /* 0x000fd00000000000 */
[----:B------:R-:W1:Y:S02]  /*0a10*/  USETMAXREG.TRY_ALLOC.CTAPOOL UP0, 0xf0 ;  /* 0x000000f0000079c8 */ /* 0x000e640008000600 */
[----:B-1----:R-:W-:-:S13]  /*0a20*/  PLOP3.LUT P0, PT, PT, PT, UP0, 0x80, 0x0 ;  /* 0x000000000000781c */ /* 0x002fda0003f0f008 */
[----:B------:R-:W-:Y:S05]  /*0a30*/  @!P0 BRA `(.L_x_7) ;  /* 0xfffffffc00f08947 */ /* 0x000fea000383ffff */
[----:B------:R-:W-:Y:S01]  /*0a40*/  UISETP.NE.AND UP0, UPT, UR37, 0x1, UPT ;  /* 0x000000012500788c */ /* 0x000fe2000bf05270 */
[----:B------:R-:W1:Y:S01]  /*0a50*/  S2UR UR42, SR_CTAID.X ;  /* 0x00000000002a79c3 */ /* 0x000e620000002500 */
[----:B------:R-:W-:Y:S01]  /*0a60*/  UMOV UR5, URZ ;  /* 0x0000003f00057c82 */ /* 0x000fe20008000000 */
[----:B------:R-:W-:-:S03]  /*0a70*/  UMOV UR6, URZ ;  /* 0x0000003f00067c82 */ /* 0x000fc60008000000 */
[----:B------:R-:W-:-:S13]  /*0a80*/  PLOP3.LUT P0, PT, PT, PT, UP0, 0x80, 0x0 ;  /* 0x000000000000781c */ /* 0x000fda0003f0f008 */
[----:B------:R-:W-:Y:S05]  /*0a90*/  @!P0 BRA `(.L_x_8) ;  /* 0x00000000003c8947 */ /* 0x000fea0003800000 */
[----:B------:R-:W-:Y:S01]  /*0aa0*/  UISETP.NE.AND UP0, UPT, UR37, 0x2, UPT ;  /* 0x000000022500788c */ /* 0x000fe2000bf05270 */
[----:B------:R-:W-:-:S05]  /*0ab0*/  UMOV UR6, 0x1 ;  /* 0x0000000100067882 */ /* 0x000fca0000000000 */
[----:B------:R-:W-:-:S13]  /*0ac0*/  PLOP3.LUT P1, PT, PT, PT, UP0, 0x80, 0x0 ;  /* 0x000000000000781c */ /* 0x000fda0003f2f008 */
[----:B------:R-:W-:Y:S05]  /*0ad0*/  @!P1 BRA `(.L_x_8) ;  /* 0x00000000002c9947 */ /* 0x000fea0003800000 */
[----:B------:R-:W-:-:S06]  /*0ae0*/  UISETP.NE.AND UP0, UPT, UR37, 0x3, UPT ;  /* 0x000000032500788c */ /* 0x000fcc000bf05270 */
[----:B------:R-:W-:-:S13]  /*0af0*/  PLOP3.LUT P1, PT, PT, PT, UP0, 0x80, 0x0 ;  /* 0x000000000000781c */ /* 0x000fda0003f2f008 */
[----:B------:R-:W-:Y:S05]  /*0b00*/  @!P1 BRA `(.L_x_9) ;  /* 0x0000000000189947 */ /* 0x000fea0003800000 */
[----:B------:R-:W-:-:S11]  /*0b10*/  UISETP.NE.AND UP0, UPT, UR37, 0x4, UPT ;  /* 0x000000042500788c */ /* 0x000fd6000bf05270 */
[----:B------:R-:W-:Y:S01]  /*0b20*/  @!UP0 UMOV UR5, 0x1 ;  /* 0x0000000100058882 */ /* 0x000fe20000000000 */
[----:B------:R-:W-:Y:S01]  /*0b30*/  @!UP0 UMOV UR6, 0x1 ;  /* 0x0000000100068882 */ /* 0x000fe20000000000 */
[----:B------:R-:W-:Y:S01]  /*0b40*/  @UP0 UMOV UR5, URZ ;  /* 0x0000003f00050c82 */ /* 0x000fe20008000000 */
[----:B------:R-:W-:Y:S01]  /*0b50*/  @UP0 UMOV UR6, URZ ;  /* 0x0000003f00060c82 */ /* 0x000fe20008000000 */
[----:B------:R-:W-:Y:S05]  /*0b60*/  BRA `(.L_x_8) ;  /* 0x0000000000087947 */ /* 0x000fea0003800000 */
.L_x_9:
[----:B------:R-:W-:Y:S01]  /*0b70*/  UMOV UR5, 0x1 ;  /* 0x0000000100057882 */ /* 0x000fe20000000000 */
[----:B------:R-:W-:-:S05]  /*0b80*/  UMOV UR6, URZ ;  /* 0x0000003f00067c82 */ /* 0x000fca0008000000 */
.L_x_8:
[----:B------:R-:W-:Y:S05]  /*0b90*/  @!P0 BRA `(.L_x_10) ;  /* 0x00000000003c8947 */ /* 0x000fea0003800000 */
[----:B------:R-:W-:-:S06]  /*0ba0*/  UISETP.NE.AND UP0, UPT, UR37, 0x2, UPT ;  /* 0x000000022500788c */ /* 0x000fcc000bf05270 */
[----:B------:R-:W-:-:S13]  /*0bb0*/  PLOP3.LUT P0, PT, PT, PT, UP0, 0x80, 0x0 ;  /* 0x000000000000781c */ /* 0x000fda0003f0f008 */
[----:B------:R-:W-:Y:S05]  /*0bc0*/  @!P0 BRA `(.L_x_11) ;  /* 0x0000000000288947 */ /* 0x000fea0003800000 */
[----:B------:R-:W-:-:S06]  /*0bd0*/  UISETP.NE.AND UP0, UPT, UR37, 0x3, UPT ;  /* 0x000000032500788c */ /* 0x000fcc000bf05270 */
[----:B------:R-:W-:-:S13]  /*0be0*/  PLOP3.LUT P0, PT, PT, PT, UP0, 0x80, 0x0 ;  /* 0x000000000000781c */ /* 0x000fda0003f0f008 */
[----:B------:R-:W-:Y:S05]  /*0bf0*/  @!P0 BRA `(.L_x_12) ;  /* 0x0000000000148947 */ /* 0x000fea0003800000 */
[----:B------:R-:W-:-:S06]  /*0c00*/  UISETP.NE.AND UP0, UPT, UR37, 0x4, UPT ;  /* 0x000000042500788c */ /* 0x000fcc000bf05270 */
[----:B------:R-:W-:-:S13]  /*0c10*/  PLOP3.LUT P0, PT, PT, PT, UP0, 0x80, 0x0 ;  /* 0x000000000000781c */ /* 0x000fda0003f0f008 */
[----:B------:R-:W-:Y:S05]  /*0c20*/  @P0 BRA `(.L_x_13) ;  /* 0x00000000001c0947 */ /* 0x000fea0003800000 */
[----:B-1----:R-:W-:Y:S01]  /*0c30*/  ULEA UR42, UR42, 0x3, 0x1 ;  /* 0x000000032a2a7891 */ /* 0x002fe2000f8e083f */
[----:B------:R-:W-:Y:S11]  /*0c40*/  BRA `(.L_x_13) ;  /* 0x0000000000147947 */ /* 0x000ff60003800000 */
.L_x_12:
[----:B-1----:R-:W-:Y:S01]  /*0c50*/  ULEA UR42, UR42, 0x2, 0x1 ;  /* 0x000000022a2a7891 */ /* 0x002fe2000f8e083f */
[----:B------:R-:W-:Y:S11]  /*0c60*/  BRA `(.L_x_13) ;  /* 0x00000000000c7947 */ /* 0x000ff60003800000 */
.L_x_11:
[----:B-1----:R-:W-:Y:S01]  /*0c70*/  ULEA UR42, UR42, 0x1, 0x1 ;  /* 0x000000012a2a7891 */ /* 0x002fe2000f8e083f */
[----:B------:R-:W-:Y:S11]  /*0c80*/  BRA `(.L_x_13) ;  /* 0x0000000000047947 */ /* 0x000ff60003800000 */
.L_x_10:
[----:B-1----:R-:W-:-:S12]  /*0c90*/  USHF.L.U32 UR42, UR42, 0x1, URZ ;  /* 0x000000012a2a7899 */ /* 0x002fd8000800063f */
.L_x_13:
[----:B------:R-:W-:-:S04]  /*0ca0*/  ULOP3.LUT UR7, UR4, 0x1, URZ, 0xfc, !UPT ;  /* 0x0000000104077892 */ /* 0x000fc8000f8efc3f */
[----:B------:R-:W-:-:S06]  /*0cb0*/  UISETP.NE.AND UP0, UPT, UR7, 0x3, UPT ;  /* 0x000000030700788c */ /* 0x000fcc000bf05270 */
[----:B------:R-:W-:-:S13]  /*0cc0*/  PLOP3.LUT P0, PT, PT, PT, UP0, 0x80, 0x0 ;  /* 0x000000000000781c */ /* 0x000fda0003f0f008 */
[----:B------:R-:W-:Y:S05]  /*0cd0*/  @!P0 BRA `(.L_x_14) ;  /* 0x0000000000048947 */ /* 0x000fea0003800000 */
[----:B-1----:R-:W-:Y:S01]  /*0ce0*/  BPT.TRAP 0x1 ;  /* 0x000000040000795c */ /* 0x002fe20000300000 */
.L_x_14:
[----:B------:R-:W2:Y:S01]  /*0cf0*/  S2UR UR7, SR_CgaCtaId ;  /* 0x00000000000779c3 */ /* 0x000ea20000008800 */
[----:B------:R-:W-:Y:S01]  /*0d00*/  UMOV UR36, 0x400 ;  /* 0x0000040000247882 */ /* 0x000fe20000000000 */
[----:B------:R-:W-:-:S04]  /*0d10*/  MOV R0, UR5 ;  /* 0x0000000500007c02 */ /* 0x000fc80008000f00 */
[----:B------:R-:W-:Y:S01]  /*0d20*/  SHF.L.U32 R0, R0, 0x1f, RZ ;  /* 0x0000001f00007819 */ /* 0x000fe200000006ff */
[----:B--2---:R-:W-:-:S04]  /*0d30*/  ULEA UR36, UR7, UR36, 0x18 ;  /* 0x0000002407247291 */ /* 0x004fc8000f8ec03f */
[----:B------:R-:W-:-:S09]  /*0d40*/  ULEA UR7, UR6, UR36, 0x3 ;  /* 0x0000002406077291 */ /* 0x000fd2000f8e183f */
[----:B------:R-:W2:Y:S02]  /*0d50*/  SYNCS.PHASECHK.TRANS64.TRYWAIT P1, [UR7+0x2a050], R0 ;  /* 0x02a05000ff0075a7 */ /* 0x000ea40008020147 */
[----:B--2---:R-:W-:Y:S05]  /*0d60*/  @!P1 BRA `(.L_x_15) ;  /* 0x000000b000549947 */ /* 0x004fea0003800000 */
.L_x_99:
[----:B------:R-:W-:Y:S05]  /*0d70*/  @!P0 BRA `(.L_x_16) ;  /* 0x0000000000048947 */ /* 0x000fea0003800000 */
[----:B-1----:R-:W-:Y:S01]  /*0d80*/  BPT.TRAP 0x1 ;  /* 0x000000040000795c */ /* 0x002fe20000300000 */
.L_x_16:
[----:B------:R-:W-:Y:S01]  /*0d90*/  SHF.L.U32 R5, RZ, 0x1f, RZ ;  /* 0x0000001fff057819 */ /* 0x000fe200000006ff */
[----:B------:R-:W-:Y:S01]  /*0da0*/  UIADD3 UR38, UR36, 0x2a090, URZ ;  /* 0x0002a09024267890 */ /* 0x000fe2000fffe03f */
[----:B------:R-:W-:Y:S02]  /*0db0*/  ISETP.NE.AND P2, PT, RZ, UR10, PT ;  /* 0x0000000aff007c0c */ /* 0x000fe4000bf45270 */
[----:B------:R-:W3:Y:S02]  /*0dc0*/  SYNCS.PHASECHK.TRANS64.TRYWAIT P1, [UR36+0x2a000], R5 ;  /* 0x02a00005ff0075a7 */ /* 0x000ee40008020164 */
[----:B---3--:R-:W-:Y:S09]  /*0dd0*/  @!P1 BRA `(.L_x_17) ;  /* 0x000000b000509947 */ /* 0x008ff20003800000 */
.L_x_100:
[----:B------:R-:W-:Y:S01]  /*0de0*/  ULEA UR10, UR10, UR38, 0x3 ;  /* 0x000000260a0a7291 */ /* 0x000fe2000f8e183f */
[----:B--2---:R-:W-:Y:S01]  /*0df0*/  SEL R0, RZ, 0x1, P2 ;  /* 0x00000001ff007807 */ /* 0x004fe20001000000 */
[----:B------:R-:W-:-:S03]  /*0e00*/  UIADD3 UR7, UR37, -0x1, URZ ;  /* 0xffffffff25077890 */ /* 0x000fc6000fffe03f */
[----:B------:R-:W-:Y:S01]  /*0e10*/  SHF.L.U32 R0, R0, 0x1f, RZ ;  /* 0x0000001f00007819 */ /* 0x000fe200000006ff */
[----:B------:R-:W-:-:S03]  /*0e20*/  USHF.L.U32 UR7, UR7, 0x3, URZ ;  /* 0x0000000307077899 */ /* 0x000fc6000800063f */
[----:B------:R-:W2:Y:S02]  /*0e30*/  SYNCS.PHASECHK.TRANS64.TRYWAIT P1, [UR10], R0 ;  /* 0x00000000ff0075a7 */ /* 0x000ea4000802014a */
[----:B--2---:R-:W-:Y:S07]  /*0e40*/  @!P1 BRA `(.L_x_18) ;  /* 0x000000b0004c9947 */ /* 0x004fee0003800000 */
.L_x_101:
[----:B------:R-:W-:Y:S01]  /*0e50*/  USHF.R.U32.HI UR5, URZ, 0x4, UR36 ;  /* 0x000000043f057899 */ /* 0x000fe20008011624 */
[----:B------:R-:W-:Y:S01]  /*0e60*/  WARPGROUP.ARRIVE ;  /* 0x00000000000079c5 */ /* 0x000fe20000000000 */
[----:B------:R-:W-:Y:S02]  /*0e70*/  UIADD3 UR8, UR36, 0x7000, URZ ;  /* 0x0000700024087890 */ /* 0x000fe4000fffe03f */
[----:B------:R-:W-:Y:S02]  /*0e80*/  ULOP3.LUT UR5, UR5, 0x3fff, URZ, 0xc0, !UPT ;  /* 0x00003fff05057892 */ /* 0x000fe4000f8ec03f */
[----:B------:R-:W-:Y:S02]  /*0e90*/  USHF.R.U32.HI UR8, URZ, 0x4, UR8 ;  /* 0x000000043f087899 */ /* 0x000fe40008011608 */
[----:B------:R-:W-:Y:S02]  /*0ea0*/  ULOP3.LUT UR32, UR5, 0x10000, URZ, 0xfc, !UPT ;  /* 0x0001000005207892 */ /* 0x000fe4000f8efc3f */
[----:B------:R-:W-:-:S02]  /*0eb0*/  ULOP3.LUT UR5, UR8, 0x3fff, URZ, 0xc0, !UPT ;  /* 0x00003fff08057892 */ /* 0x000fc4000f8ec03f */
[----:B------:R-:W-:Y:S02]  /*0ec0*/  UIMAD UR32, UR6, 0x380, UR32 ;  /* 0x00000380062078a4 */ /* 0x000fe4000f8e0220 */
[----:B------:R-:W-:Y:S01]  /*0ed0*/  ULOP3.LUT UR6, UR5, 0x10000, URZ, 0xfc, !UPT ;  /* 0x0001000005067892 */ /* 0x000fe2000f8efc3f */
[----:B------:R-:W-:Y:S01]  /*0ee0*/  UMOV UR9, 0xc0000010 ;  /* 0xc000001000097882 */ /* 0x000fe20000000000 */
[----:B------:R-:W-:Y:S01]  /*0ef0*/  UMOV UR11, 0xc0000010 ;  /* 0xc0000010000b7882 */ /* 0x000fe20000000000 */
[----:B------:R-:W-:Y:S02]  /*0f00*/  UIADD3 UR12, UR32, 0x80, URZ ;  /* 0x00000080200c7890 */ /* 0x000fe4000fffe03f */
[----:B------:R-:W-:Y:S02]  /*0f10*/  UMOV UR8, UR32 ;  /* 0x0000002000087c82 */ /* 0x000fe40008000000 */
[----:B------:R-:W-:Y:S01]  /*0f20*/  UMOV UR10, UR6 ;  /* 0x00000006000a7c82 */ /* 0x000fe20008000000 */
[----:B------:R-:W-:Y:S01]  /*0f30*/  UIADD3 UR14, UR6, 0x100, URZ ;  /* 0x00000100060e7890 */ /* 0x000fe2000fffe03f */
[----:B------:R-:W-:Y:S01]  /*0f40*/  HGMMA.64x128x16.F32.BF16 R24, gdesc[UR8], RZ, !UPT, gsb0 ;  /* 0x01e00000081879f0 */ /* 0x000fe2000c0018ff */
[----:B------:R-:W-:Y:S01]  /*0f50*/  UMOV UR13, 0xc0000010 ;  /* 0xc0000010000d7882 */ /* 0x000fe20000000000 */
[----:B------:R-:W-:Y:S01]  /*0f60*/  UMOV UR15, 0xc0000010 ;  /* 0xc0000010000f7882 */ /* 0x000fe20000000000 */
[----:B------:R-:W-:-:S02]  /*0f70*/  UIADD3 UR16, UR32, 0x100, URZ ;  /* 0x0000010020107890 */ /* 0x000fc4000fffe03f */
[----:B------:R-:W-:Y:S01]  /*0f80*/  UIADD3 UR18, UR6, 0x200, URZ ;  /* 0x0000020006127890 */ /* 0x000fe2000fffe03f */
[----:B------:R-:W-:Y:S01]  /*0f90*/  UMOV UR17, 0xc0000010 ;  /* 0xc000001000117882 */ /* 0x000fe20000000000 */
[----:B------:R-:W-:Y:S01]  /*0fa0*/  UMOV UR19, 0xc0000010 ;  /* 0xc000001000137882 */ /* 0x000fe20000000000 */
[----:B------:R-:W-:Y:S02]  /*0fb0*/  UIADD3 UR20, UR32, 0x180, URZ ;  /* 0x0000018020147890 */ /* 0x000fe4000fffe03f */
[----:B------:R-:W-:Y:S01]  /*0fc0*/  UIADD3 UR22, UR6, 0x300, URZ ;  /* 0x0000030006167890 */ /* 0x000fe2000fffe03f */
[----:B------:R-:W-:Y:S01]  /*0fd0*/  UMOV UR21, 0xc0000010 ;  /* 0xc000001000157882 */ /* 0x000fe20000000000 */
[----:B------:R-:W-:Y:S01]  /*0fe0*/  UMOV UR23, 0xc0000010 ;  /* 0xc000001000177882 */ /* 0x000fe20000000000 */
[----:B------:R-:W-:Y:S02]  /*0ff0*/  UIADD3 UR24, UR32, 0x200, URZ ;  /* 0x0000020020187890 */ /* 0x000fe4000fffe03f */
[----:B------:R-:W-:Y:S01]  /*1000*/  UIADD3 UR26, UR6, 0x400, URZ ;  /* 0x00000400061a7890 */ /* 0x000fe2000fffe03f */
        /* <DEDUP_REMOVED lines=10> */
[----:B------:R-:W-:Y:S01]  /*10b0*/  ULDC UR10, c[0x0][0x604] ;  /* 0x00018100000a7ab9 */ /* 0x000fe20000000800 */
[----:B------:R-:W-:Y:S01]  /*10c0*/  ULDC UR11, c[0x0][0x604] ;  /* 0x00018100000b7ab9 */ /* 0x000fe20000000800 */
[----:B------:R-:W-:Y:S01]  /*10d0*/  ULOP3.LUT UR7, UR7, 0x8, URZ, 0xc, !UPT ;  /* 0x0000000807077892 */ /* 0x000fe2000f8e0c3f */
[----:B------:R-:W-:-:S02]  /*10e0*/  WARPGROUP.DEPBAR.LE gsb0, 0x0 ;  /* 0x00008000000079c5 */ /* 0x000fc40000010000 */
[----:B------:R-:W-:-:S06]  /*10f0*/  WARPGROUP.ARRIVE ;  /* 0x00000000000079c5 */ /* 0x000fcc0000000000 */
[----:B------:R-:W-:Y:S03]  /*1100*/  HGMMA.64x128x16.F32.BF16 R24, gdesc[UR12], R24, gsb0 ;  /* 0x01e000000c1879f0 */ /* 0x000fe60008001818 */
[----:B------:R-:W-:Y:S02]  /*1110*/  WARPGROUP.DEPBAR.LE gsb0, 0x0 ;  /* 0x00008000000079c5 */ /* 0x000fe40000010000 */
[----:B------:R-:W-:-:S07]  /*1120*/  WARPGROUP.ARRIVE ;  /* 0x00000000000079c5 */ /* 0x000fce0000000000 */
        /* <DEDUP_REMOVED lines=14> */
[----:B--2---:R-:W-:-:S04]  /*1210*/  FMNMX R3, R24, R25, !PT ;  /* 0x0000001918037209 */ /* 0x004fc80007800000 */
[----:B------:R-:W-:-:S04]  /*1220*/  FMNMX R0, R28, R3, !PT ;  /* 0x000000031c007209 */ /* 0x000fc80007800000 */
        /* <DEDUP_REMOVED lines=9> */
[----:B------:R-:W-:Y:S02]  /*12c0*/  FMNMX R0, R48, R3, !PT ;  /* 0x0000000330007209 */ /* 0x000fe40007800000 */
[----:B------:R-:W-:Y:S02]  /*12d0*/  FMNMX R3, R26, R27, !PT ;  /* 0x0000001b1a037209 */ /* 0x000fe40007800000 */
[----:B------:R-:W-:Y:S02]  /*12e0*/  FMNMX R7, R49, R0, !PT ;  /* 0x0000000031077209 */ /* 0x000fe40007800000 */
[----:B------:R-:W-:Y:S02]  /*12f0*/  FMNMX R0, R30, R3, !PT ;  /* 0x000000031e007209 */ /* 0x000fe40007800000 */
[----:B------:R-:W-:Y:S02]  /*1300*/  FMNMX R2, R52, R7, !PT ;  /* 0x0000000734027209 */ /* 0x000fe40007800000 */
[----:B------:R-:W-:-:S02]  /*1310*/  FMNMX R3, R31, R0, !PT ;  /* 0x000000001f037209 */ /* 0x000fc40007800000 */
        /* <DEDUP_REMOVED lines=33> */
[----:B------:R-:W-:-:S03]  /*1530*/  FMNMX R0, R66, R3, !PT ;  /* 0x0000000342007209 */ /* 0x000fc60007800000 */
[----:B------:R-:W2:Y:S01]  /*1540*/  SHFL.BFLY PT, R7, R2, 0x1, 0x1f ;  /* 0x0c201f0002077f89 */ /* 0x000ea200000e0000 */
[----:B------:R-:W-:-:S04]  /*1550*/  FMNMX R3, R67, R0, !PT ;  /* 0x0000000043037209 */ /* 0x000fc80007800000 */
[----:B------:R-:W-:-:S04]  /*1560*/  FMNMX R0, R70, R3, !PT ;  /* 0x0000000346007209 */ /* 0x000fc80007800000 */
[----:B------:R-:W-:-:S04]  /*1570*/  FMNMX R3, R71, R0, !PT ;  /* 0x0000000047037209 */ /* 0x000fc80007800000 */
[----:B------:R-:W-:-:S04]  /*1580*/  FMNMX R0, R74, R3, !PT ;  /* 0x000000034a007209 */ /* 0x000fc80007800000 */
[----:B------:R-:W-:-:S04]  /*1590*/  FMNMX R3, R75, R0, !PT ;  /* 0x000000004b037209 */ /* 0x000fc80007800000 */
[----:B------:R-:W-:Y:S02]  /*15a0*/  FMNMX R0, R78, R3, !PT ;  /* 0x000000034e007209 */ /* 0x000fe40007800000 */
[----:B--2---:R-:W-:Y:S02]  /*15b0*/  FMNMX R7, R2, R7, !PT ;  /* 0x0000000702077209 */ /* 0x004fe40007800000 */
[----:B------:R-:W-:-:S03]  /*15c0*/  FMNMX R3, R79, R0, !PT ;  /* 0x000000004f037209 */ /* 0x000fc60007800000 */
[----:B------:R-:W2:Y:S01]  /*15d0*/  SHFL.BFLY PT, R4, R7, 0x2, 0x1f ;  /* 0x0c401f0007047f89 */ /* 0x000ea200000e0000 */
[----:B------:R-:W-:-:S04]  /*15e0*/  FMNMX R0, R82, R3, !PT ;  /* 0x0000000352007209 */ /* 0x000fc80007800000 */
[----:B------:R-:W-:-:S04]  /*15f0*/  FMNMX R3, R83, R0, !PT ;  /* 0x0000000053037209 */ /* 0x000fc80007800000 */
[----:B------:R-:W-:-:S04]  /*1600*/  FMNMX R0, R86, R3, !PT ;  /* 0x0000000356007209 */ /* 0x000fc80007800000 */
[----:B------:R-:W-:-:S05]  /*1610*/  FMNMX R0, R87, R0, !PT ;  /* 0x0000000057007209 */ /* 0x000fca0007800000 */
[----:B------:R-:W3:Y:S01]  /*1620*/  SHFL.BFLY PT, R9, R0, 0x1, 0x1f ;  /* 0x0c201f0000097f89 */ /* 0x000ee200000e0000 */
[----:B--2---:R-:W-:-:S04]  /*1630*/  FMNMX R3, R7, R4, !PT ;  /* 0x0000000407037209 */ /* 0x004fc80007800000 */
[----:B------:R-:W-:-:S04]  /*1640*/  FSETP.NEU.AND P1, PT, R3, -INF , PT ;  /* 0xff8000000300780b */ /* 0x000fc80003f2d000 */
[----:B------:R-:W-:-:S05]  /*1650*/  FSEL R2, R3, RZ, P1 ;  /* 0x000000ff03027208 */ /* 0x000fca0000800000 */
[----:B------:R-:W-:Y:S01]  /*1660*/  FMUL R2, R2, UR10 ;  /* 0x0000000a02027c20 */ /* 0x000fe20008400000 */
[----:B------:R-:W-:-:S03]  /*1670*/  ULDC UR10, c[0x0][0x604] ;  /* 0x00018100000a7ab9 */ /* 0x000fc60000000800 */
[--C-:B------:R-:W-:Y:S01]  /*1680*/  FFMA R24, R24, UR10, -R2.reuse ;  /* 0x0000000a18187c23 */ /* 0x100fe20008000802 */
[----:B---3--:R-:W-:Y:S01]  /*1690*/  FMNMX R9, R0, R9, !PT ;  /* 0x0000000900097209 */ /* 0x008fe20007800000 */
[----:B------:R-:W-:Y:S02]  /*16a0*/  ULDC UR10, c[0x0][0x604] ;  /* 0x00018100000a7ab9 */ /* 0x000fe40000000800 */
[--C-:B------:R-:W-:Y:S01]  /*16b0*/  FFMA R7, R25, UR10, -R2.reuse ;  /* 0x0000000a19077c23 */ /* 0x100fe20008000802 */
[----:B------:R-:W-:Y:S01]  /*16c0*/  ULDC UR10, c[0x0][0x604] ;  /* 0x00018100000a7ab9 */ /* 0x000fe20000000800 */
[----:B------:R-:W2:Y:S01]  /*16d0*/  SHFL.BFLY PT, R4, R9, 0x2, 0x1f ;  /* 0x0c401f0009047f89 */ /* 0x000ea200000e0000 */
[--C-:B------:R-:W-:Y:S01]  /*16e0*/  FFMA R6, R28, UR10, -R2.reuse ;  /* 0x0000000a1c067c23 */ /* 0x100fe20008000802 */
[----:B------:R-:W-:Y:S01]  /*16f0*/  ULDC UR10, c[0x0][0x604] ;  /* 0x00018100000a7ab9 */ /* 0x000fe20000000800 */
[----:B------:R-:W-:Y:S01]  /*1700*/  FSETP.GEU.AND P1, PT, R24, -126, PT ;  /* 0xc2fc00001800780b */ /* 0x000fe20003f2e000 */
[--C-:B------:R-:W-:Y:S01]  /*1710*/  FFMA R29, R29, UR10, -R2.reuse ;  /* 0x0000000a1d1d7c23 */ /* 0x100fe20008000802 */
[----:B------:R-:W-:Y:S01]  /*1720*/  ULDC UR10, c[0x0][0x604] ;  /* 0x00018100000a7ab9 */ /* 0x000fe20000000800 */
[----:B------:R-:W-:Y:S01]  /*1730*/  FSETP.GEU.AND P4, PT, R7, -126, PT ;  /* 0xc2fc00000700780b */ /* 0x000fe20003f8e000 */
[--C-:B------:R-:W-:Y:S01]  /*1740*/  FFMA R28, R32, UR10, -R2.reuse ;  /* 0x0000000a201c7c23 */ /* 0x100fe20008000802 */
[----:B------:R-:W-:Y:S01]  /*1750*/  ULDC UR10, c[0x0][0x604] ;  /* 0x00018100000a7ab9 */ /* 0x000fe20000000800 */
[----:B------:R-:W-:Y:S01]  /*1760*/  FSETP.GEU.AND P2, PT, R29, -126, PT ;  /* 0xc2fc00001d00780b */ /* 0x000fe20003f4e000 */
[--C-:B------:R-:W-:Y:S01]  /*1770*/  FFMA R11, R33, UR10, -R2.reuse ;  /* 0x0000000a210b7c23 */ /* 0x100fe20008000802 */
[----:B------:R-:W-:Y:S01]  /*1780*/  FSETP.GEU.AND P3, PT, R6, -126, PT ;  /* 0xc2fc00000600780b */ /* 0x000fe20003f6e000 */
[----:B------:R-:W-:Y:S01]  /*1790*/  ULDC UR10, c[0x0][0x604] ;  /* 0x00018100000a7ab9 */ /* 0x000fe20000000800 */
[----:B------:R-:W-:Y:S01]  /*17a0*/  FSETP.GEU.AND P6, PT, R28, -126, PT ;  /* 0xc2fc00001c00780b */ /* 0x000fe20003fce000 */
[--C-:B------:R-:W-:Y:S01]  /*17b0*/  FFMA R8, R36, UR10, -R2.reuse ;  /* 0x0000000a24087c23 */ /* 0x100fe20008000802 */
[----:B------:R-:W-:Y:S01]  /*17c0*/  ULDC UR10, c[0x0][0x604] ;  /* 0x00018100000a7ab9 */ /* 0x000fe20000000800 */
[----:B------:R-:W-:Y:S01]  /*17d0*/  @!P1 FMUL R24, R24, 0.5 ;  /* 0x3f00000018189820 */ /* 0x000fe20000400000 */
[--C-:B------:R-:W-:Y:S01]  /*17e0*/  FFMA R13, R37, UR10, -R2.reuse ;  /* 0x0000000a250d7c23 */ /* 0x100fe20008000802 */
[----:B------:R-:W-:Y:S01]  /*17f0*/  ULDC UR10, c[0x0][0x604] ;  /* 0x00018100000a7ab9 */ /* 0x000fe20000000800 */
[----:B------:R-:W-:Y:S01]  /*1800*/  @!P4 FMUL R7, R7, 0.5 ;  /* 0x3f0000000707c820 */ /* 0x000fe20000400000 */
[--C-:B------:R-:W-:Y:S01]  /*1810*/  FFMA R32, R40, UR10, -R2.reuse ;  /* 0x0000000a28207c23 */ /* 0x100fe20008000802 */
[----:B------:R-:W-:Y:S01]  /*1820*/  ULDC UR10, c[0x0][0x604] ;  /* 0x00018100000a7ab9 */ /* 0x000fe20000000800 */
[----:B------:R-:W-:Y:S01]  /*1830*/  @!P2 FMUL R29, R29, 0.5 ;  /* 0x3f0000001d1da820 */ /* 0x000fe20000400000 */
[----:B------:R-:W3:Y:S01]  /*1840*/  MUFU.EX2 R24, R24 ;  /* 0x0000001800187308 */ /* 0x000ee20000000800 */
[----:B--2---:R-:W-:Y:S01]  /*1850*/  FMNMX R4, R9, R4, !PT ;  /* 0x0000000409047209 */ /* 0x004fe20007800000 */
[----:B------:R-:W-:Y:S01]  /*1860*/  @!P3 FMUL R6, R6, 0.5 ;  /* 0x3f0000000606b820 */ /* 0x000fe20000400000 */
[----:B------:R-:W-:Y:S01]  /*1870*/  @!P6 FMUL R28, R28, 0.5 ;  /* 0x3f0000001c1ce820 */ /* 0x000fe20000400000 */
[----:B------:R-:W-:Y:S01]  /*1880*/  FFMA R15, R41, UR10, -R2 ;  /* 0x0000000a290f7c23 */ /* 0x000fe20008000802 */
[----:B------:R-:W-:Y:S01]  /*1890*/  FSETP.NEU.AND P5, PT, R4, -INF , PT ;  /* 0xff8000000400780b */ /* 0x000fe20003fad000 */
[----:B------:R-:W-:-:S02]  /*18a0*/  ULDC UR10, c[0x0][0x604] ;  /* 0x00018100000a7ab9 */ /* 0x000fc40000000800 */
[----:B------:R-:W2:Y:S01]  /*18b0*/  MUFU.EX2 R9, R29 ;  /* 0x0000001d00097308 */ /* 0x000ea20000000800 */
[----:B------:R-:W-:Y:S01]  /*18c0*/  FSEL R0, R4, RZ, P5 ;  /* 0x000000ff04007208 */ /* 0x000fe20002800000 */
[--C-:B------:R-:W-:Y:S01]  /*18d0*/  FFMA R10, R44, UR10, -R2.reuse ;  /* 0x0000000a2c0a7c23 */ /* 0x100fe20008000802 */
[----:B------:R-:W-:Y:S01]  /*18e0*/  FSETP.GEU.AND P5, PT, R11, -126, PT ;  /* 0xc2fc00000b00780b */ /* 0x000fe20003fae000 */
[----:B------:R-:W-:Y:S02]  /*18f0*/  ULDC UR10, c[0x0][0x604] ;  /* 0x00018100000a7ab9 */ /* 0x000fe40000000800 */
[--C-:B------:R-:W-:Y:S01]  /*1900*/  FFMA R17, R45, UR10, -R2.reuse ;  /* 0x0000000a2d117c23 */ /* 0x100fe20008000802 */
[----:B------:R-:W-:Y:S01]  /*1910*/  ULDC UR10, c[0x0][0x604] ;  /* 0x00018100000a7ab9 */ /* 0x000fe20000000800 */
[----:B------:R-:W4:Y:S01]  /*1920*/  MUFU.EX2 R7, R7 ;  /* 0x0000000700077308 */ /* 0x000f220000000800 */
[----:B---3--:R-:W-:Y:S01]  /*1930*/  @!P1 FMUL R24, R24, R24 ;  /* 0x0000001818189220 */ /* 0x008fe20000400000 */
[----:B------:R-:W-:Y:S01]  /*1940*/  FSETP.GEU.AND P1, PT, R8, -126, PT ;  /* 0xc2fc00000800780b */ /* 0x000fe20003f2e000 */
[----:B------:R-:W-:Y:S01]  /*1950*/  FFMA R36, R48, UR10, -R2 ;  /* 0x0000000a30247c23 */ /* 0x000fe20008000802 */
[----:B------:R-:W-:-:S02]  /*1960*/  ULDC UR10, c[0x0][0x604] ;  /* 0x00018100000a7ab9 */ /* 0x000fc40000000800 */
[--C-:B------:R-:W-:Y:S01]  /*1970*/  FFMA R49, R49, UR10, -R2.reuse ;  /* 0x0000000a31317c23 */ /* 0x100fe20008000802 */
[----:B------:R-:W-:Y:S01]  /*1980*/  ULDC UR10, c[0x0][0x604] ;  /* 0x00018100000a7ab9 */ /* 0x000fe20000000800 */
[----:B------:R-:W-:Y:S01]  /*1990*/  @!P5 FMUL R11, R11, 0.5 ;  /* 0x3f0000000b0bd820 */ /* 0x000fe20000400000 */
[----:B------:R-:W3:Y:S01]  /*19a0*/  MUFU.EX2 R6, R6 ;  /* 0x0000000600067308 */ /* 0x000ee20000000800 */
[----:B--2---:R-:W-:Y:S01]  /*19b0*/  @!P2 FMUL R9, R9, R9 ;  /* 0x000000090909a220 */ /* 0x004fe20000400000 */
[----:B------:R-:W-:Y:S01]  /*19c0*/  FSETP.GEU.AND P2, PT, R15, -126, PT ;  /* 0xc2fc00000f00780b */ /* 0x000fe20003f4e000 */
[--C-:B------:R-:W-:Y:S01]  /*19d0*/  FFMA R52, R52, UR10, -R2.reuse ;  /* 0x0000000a34347c23 */ /* 0x100fe20008000802 */
[----:B------:R-:W-:Y:S02]  /*19e0*/  ULDC UR10, c[0x0][0x604] ;  /* 0x00018100000a7ab9 */ /* 0x000fe40000000800 */
[----:B------:R-:W-:Y:S01]  /*19f0*/  @!P1 FMUL R8, R8, 0.5 ;  /* 0x3f00000008089820 */ /* 0x000fe20000400000 */
[----:B------:R-:W-:Y:S01]  /*1a00*/  FFMA R53, R53, UR10, -R2 ;  /* 0x0000000a35357c23 */ /* 0x000fe20008000802 */
[----:B------:R-:W2:Y:S01]  /*1a10*/  MUFU.EX2 R28, R28 ;  /* 0x0000001c001c7308 */ /* 0x000ea20000000800 */
[----:B----4-:R-:W-:Y:S01]  /*1a20*/  @!P4 FMUL R7, R7, R7 ;  /* 0x000000070707c220 */ /* 0x010fe20000400000 */
[----:B------:R-:W-:Y:S01]  /*1a30*/  FSETP.GEU.AND P4, PT, R13, -126, PT ;  /* 0xc2fc00000d00780b */ /* 0x000fe20003f8e000 */
[----:B------:R-:W-:-:S02]  /*1a40*/  ULDC UR10, c[0x0][0x604] ;  /* 0x00018100000a7ab9 */ /* 0x000fc40000000800 */
[--C-:B------:R-:W-:Y:S01]  /*1a50*/  FFMA R56, R56, UR10, -R2.reuse ;  /* 0x0000000a38387c23 */ /* 0x100fe20008000802 */
[----:B------:R-:W-:Y:S01]  /*1a60*/  ULDC UR10, c[0x0][0x604] ;  /* 0x00018100000a7ab9 */ /* 0x000fe20000000800 */
[----:B------:R-:W-:Y:S01]  /*1a70*/  @!P2 FMUL R15, R15, 0.5 ;  /* 0x3f0000000f0fa820 */ /* 0x000fe20000400000 */
[----:B------:R-:W4:Y:S01]  /*1a80*/  MUFU.EX2 R11, R11 ;  /* 0x0000000b000b7308 */ /* 0x000f220000000800 */
[----:B---3--:R-:W-:Y:S01]  /*1a90*/  @!P3 FMUL R6, R6, R6 ;  /* 0x000000060606b220 */ /* 0x008fe20000400000 */
[----:B------:R-:W-:Y:S01]  /*1aa0*/  FSETP.GEU.AND P3, PT, R32, -126, PT ;  /* 0xc2fc00002000780b */ /* 0x000fe20003f6e000 */
[--C-:B------:R-:W-:Y:S01]  /*1ab0*/  FFMA R57, R57, UR10, -R2.reuse ;  /* 0x0000000a39397c23 */ /* 0x100fe20008000802 */
[----:B------:R-:W-:Y:S02]  /*1ac0*/  ULDC UR10, c[0x0][0x604] ;  /* 0x00018100000a7ab9 */ /* 0x000fe40000000800 */
[----:B------:R-:W-:Y:S01]  /*1ad0*/  FFMA R60, R60, UR10, -R2 ;  /* 0x0000000a3c3c7c23 */ /* 0x000fe20008000802 */
[----:B------:R-:W-:Y:S01]  /*1ae0*/  @!P4 FMUL R13, R13, 0.5 ;  /* 0x3f0000000d0dc820 */ /* 0x000fe20000400000 */
[----:B------:R-:W3:Y:S01]  /*1af0*/  MUFU.EX2 R15, R15 ;  /* 0x0000000f000f7308 */ /* 0x000ee20000000800 */
[----:B--2---:R-:W-:Y:S01]  /*1b00*/  @!P6 FMUL R28, R28, R28 ;  /* 0x0000001c1c1ce220 */ /* 0x004fe20000400000 */
[----:B------:R-:W-:Y:S01]  /*1b10*/  FSETP.GEU.AND P6, PT, R10, -126, PT ;  /* 0xc2fc00000a00780b */ /* 0x000fe20003fce000 */
[----:B------:R-:W-:-:S02]  /*1b20*/  ULDC UR10, c[0x0][0x604] ;  /* 0x00018100000a7ab9 */ /* 0x000fc40000000800 */
[--C-:B------:R-:W-:Y:S01]  /*1b30*/  FFMA R61, R61, UR10, -R2.reuse ;  /* 0x0000000a3d3d7c23 */ /* 0x100fe20008000802 */
[----:B------:R-:W-:Y:S01]  /*1b40*/  ULDC UR10, c[0x0][0x604] ;  /* 0x00018100000a7ab9 */ /* 0x000fe20000000800 */
[----:B------:R-:W-:Y:S01]  /*1b50*/  @!P3 FMUL R32, R32, 0.5 ;  /* 0x3f0000002020b820 */ /* 0x000fe20000400000 */
[----:B------:R-:W2:Y:S01]  /*1b60*/  MUFU.EX2 R8, R8 ;  /* 0x0000000800087308 */ /* 0x000ea20000000800 */
[----:B----4-:R-:W-:Y:S01]  /*1b70*/  @!P5 FMUL R11, R11, R11 ;  /* 0x0000000b0b0bd220 */ /* 0x010fe20000400000 */
[----:B------:R-:W-:Y:S01]  /*1b80*/  FSETP.GEU.AND P5, PT, R17, -126, PT ;  /* 0xc2fc00001100780b */ /* 0x000fe20003fae000 */
[--C-:B------:R-:W-:Y:S01]  /*1b90*/  FFMA R64, R64, UR10, -R2.reuse ;  /* 0x0000000a40407c23 */ /* 0x100fe20008000802 */
[----:B------:R-:W-:Y:S02]  /*1ba0*/  ULDC UR10, c[0x0][0x604] ;  /* 0x00018100000a7ab9 */ /* 0x000fe40000000800 */
[----:B------:R-:W-:Y:S01]  /*1bb0*/  FFMA R65, R65, UR10, -R2 ;  /* 0x0000000a41417c23 */ /* 0x000fe20008000802 */
[----:B------:R-:W-:Y:S01]  /*1bc0*/  @!P6 FMUL R10, R10, 0.5 ;  /* 0x3f0000000a0ae820 */ /* 0x000fe20000400000 */
[----:B------:R-:W4:Y:S01]  /*1bd0*/  MUFU.EX2 R13, R13 ;  /* 0x0000000d000d7308 */ /* 0x000f220000000800 */
[----:B---3--:R-:W-:Y:S01]  /*1be0*/  @!P2 FMUL R15, R15, R15 ;  /* 0x0000000f0f0fa220 */ /* 0x008fe20000400000 */
[----:B------:R-:W-:Y:S01]  /*1bf0*/  FSETP.GEU.AND P2, PT, R53, -126, PT ;  /* 0xc2fc00003500780b */ /* 0x000fe20003f4e000 */
        /* <DEDUP_REMOVED lines=9> */
[----:B------:R-:W-:Y:S01]  /*1c90*/  FFMA R72, R72, UR10, -R2 ;  /* 0x0000000a48487c23 */ /* 0x000fe20008000802 */
[----:B------:R-:W-:Y:S01]  /*1ca0*/  @!P2 FMUL R53, R53, 0.5 ;  /* 0x3f0000003535a820 */ /* 0x000fe20000400000 */
        /* <DEDUP_REMOVED lines=32> */
[----:B------:R-:W-:Y:S01]  /*1eb0*/  FFMA R2, R85, UR10, -R2 ;  /* 0x0000000a55027c23 */ /* 0x000fe20008000802 */
[----:B------:R-:W-:Y:S01]  /*1ec0*/  ULDC UR10, c[0x0][0x604] ;  /* 0x00018100000a7ab9 */ /* 0x000fe20000000800 */
[----:B------:R-:W-:Y:S01]  /*1ed0*/  @!P5 FMUL R57, R57, 0.5 ;  /* 0x3f0000003939d820 */ /* 0x000fe20000400000 */
[----:B------:R-:W3:Y:S01]  /*1ee0*/  MUFU.EX2 R19, R56 ;  /* 0x0000003800137308 */ /* 0x000ee20000000800 */
[----:B--2---:R-:W-:Y:S01]  /*1ef0*/  @!P1 FMUL R36, R36, R36 ;  /* 0x0000002424249220 */ /* 0x004fe20000400000 */
[----:B------:R-:W-:Y:S01]  /*1f00*/  FSETP.GEU.AND P1, PT, R60, -126, PT ;  /* 0xc2fc00003c00780b */ /* 0x000fe20003f2e000 */
[----:B------:R-:W-:Y:S01]  /*1f10*/  FMUL R0, R0, UR10 ;  /* 0x0000000a00007c20 */ /* 0x000fe20008400000 */
[----:B------:R-:W-:-:S03]  /*1f20*/  ULDC UR10, c[0x0][0x604] ;  /* 0x00018100000a7ab9 */ /* 0x000fc60000000800 */
        /* <DEDUP_REMOVED lines=25> */
[----:B------:R-:W-:-:S04]  /*20c0*/  ULDC UR10, c[0x0][0x604] ;  /* 0x00018100000a7ab9 */ /* 0x000fc80000000800 */
[----:B------:R-:W-:Y:S01]  /*20d0*/  @!P5 FMUL R69, R69, 0.5 ;  /* 0x3f0000004545d820 */ /* 0x000fe20000400000 */
[----:B------:R-:W4:Y:S01]  /*20e0*/  MUFU.EX2 R12, R61 ;  /* 0x0000003d000c7308 */ /* 0x000f220000000800 */
[----:B---3--:R-:W-:Y:S01]  /*20f0*/  @!P2 FMUL R44, R44, R44 ;  /* 0x0000002c2c2ca220 */ /* 0x008fe20000400000 */
[----:B------:R-:W-:-:S05]  /*2100*/  FSETP.GEU.AND P2, PT, R77, -126, PT ;  /* 0xc2fc00004d00780b */ /* 0x000fca0003f4e000 */
[----:B------:R-:W-:Y:S01]  /*2110*/  @!P3 FMUL R64, R64, 0.5 ;  /* 0x3f0000004040b820 */ /* 0x000fe20000400000 */
[----:B------:R-:W3:Y:S01]  /*2120*/  MUFU.EX2 R25, R68 ;  /* 0x0000004400197308 */ /* 0x000ee20000000800 */
[----:B--2---:R-:W-:Y:S01]  /*2130*/  @!P1 FMUL R21, R21, R21 ;  /* 0x0000001515159220 */ /* 0x004fe20000400000 */
[----:B------:R-:W-:-:S05]  /*2140*/  FSETP.GEU.AND P1, PT, R72, -126, PT ;  /* 0xc2fc00004800780b */ /* 0x000fca0003f2e000 */
[----:B------:R-:W-:Y:S01]  /*2150*/  @!P2 FMUL R77, R77, 0.5 ;  /* 0x3f0000004d4da820 */ /* 0x000fe20000400000 */
[----:B------:R-:W2:Y:S01]  /*2160*/  MUFU.EX2 R14, R69 ;  /* 0x00000045000e7308 */ /* 0x000ea20000000800 */
[----:B----4-:R-:W-:Y:S01]  /*2170*/  @!P4 FMUL R12, R12, R12 ;  /* 0x0000000c0c0cc220 */ /* 0x010fe20000400000 */
[----:B------:R-:W-:-:S05]  /*2180*/  FSETP.GEU.AND P4, PT, R73, -126, PT ;  /* 0xc2fc00004900780b */ /* 0x000fca0003f8e000 */
        /* <DEDUP_REMOVED lines=31> */
[----:B------:R-:W-:-:S03]  /*2380*/  FSETP.GEU.AND P5, PT, R45, -126, PT ;  /* 0xc2fc00002d00780b */ /* 0x000fc60003fae000 */
[----:B------:R-:W-:Y:S02]  /*2390*/  FADD R61, R49, R18 ;  /* 0x00000012313d7221 */ /* 0x000fe40000000000 */
[----:B------:R-:W-:Y:S01]  /*23a0*/  @!P6 FMUL R30, R30, 0.5 ;  /* 0x3f0000001e1ee820 */ /* 0x000fe20000400000 */
[----:B------:R2:W5:Y:S01]  /*23b0*/  MUFU.EX2 R20, R2 ;  /* 0x0000000200147308 */ /* 0x0005620000000800 */
[----:B----4-:R-:W-:Y:S01]  /*23c0*/  @!P3 FMUL R33, R33, R33 ;  /* 0x000000212121b220 */ /* 0x010fe20000400000 */
[----:B------:R-:W-:-:S05]  /*23d0*/  FSETP.GEU.AND P3, PT, R26, -126, PT ;  /* 0xc2fc00001a00780b */ /* 0x000fca0003f6e000 */
[----:B------:R-:W-:Y:S01]  /*23e0*/  @!P5 FMUL R45, R45, 0.5 ;  /* 0x3f0000002d2dd820 */ /* 0x000fe20000400000 */
[----:B------:R-:W4:Y:S01]  /*23f0*/  MUFU.EX2 R27, R27 ;  /* 0x0000001b001b7308 */ /* 0x000f220000000800 */
[--C-:B--2---:R-:W-:Y:S01]  /*2400*/  FFMA R2, R35, UR10, -R0.reuse ;  /* 0x0000000a23027c23 */ /* 0x104fe20008000800 */
[----:B------:R-:W-:Y:S01]  /*2410*/  ULDC UR10, c[0x0][0x604] ;  /* 0x00018100000a7ab9 */ /* 0x000fe20000000800 */
[----:B---3--:R-:W-:Y:S01]  /*2420*/  @!P1 FMUL R41, R41, R41 ;  /* 0x0000002929299220 */ /* 0x008fe20000400000 */
[----:B------:R-:W-:Y:S01]  /*2430*/  FFMA R38, R38, UR10, -R0 ;  /* 0x0000000a26267c23 */ /* 0x000fe20008000800 */
[----:B------:R-:W-:Y:S01]  /*2440*/  ULDC UR10, c[0x0][0x604] ;  /* 0x00018100000a7ab9 */ /* 0x000fe20000000800 */
[----:B------:R-:W-:Y:S01]  /*2450*/  FSETP.GEU.AND P1, PT, R34, -126, PT ;  /* 0xc2fc00002200780b */ /* 0x000fe20003f2e000 */
[----:B------:R-:W-:Y:S01]  /*2460*/  @!P3 FMUL R26, R26, 0.5 ;  /* 0x3f0000001a1ab820 */ /* 0x000fe20000400000 */
[----:B------:R-:W2:Y:S01]  /*2470*/  MUFU.EX2 R31, R30 ;  /* 0x0000001e001f7308 */ /* 0x000ea20000000800 */
[----:B-----5:R-:W-:Y:S01]  /*2480*/  @!P4 FMUL R20, R20, R20 ;  /* 0x000000141414c220 */ /* 0x020fe20000400000 */
[----:B------:R-:W-:-:S06]  /*2490*/  FSETP.GEU.AND P4, PT, R2, -126, PT ;  /* 0xc2fc00000200780b */ /* 0x000fcc0003f8e000 */
[----:B------:R-:W3:Y:S01]  /*24a0*/  MUFU.EX2 R56, R45 ;  /* 0x0000002d00387308 */ /* 0x000ee20000000800 */
[----:B----4-:R-:W-:Y:S02]  /*24b0*/  @!P2 FMUL R27, R27, R27 ;  /* 0x0000001b1b1ba220 */ /* 0x010fe40000400000 */
[----:B------:R-:W-:-:S04]  /*24c0*/  @!P1 FMUL R34, R34, 0.5 ;  /* 0x3f00000022229820 */ /* 0x000fc80000400000 */
[----:B------:R-:W-:Y:S01]  /*24d0*/  @!P4 FMUL R2, R2, 0.5 ;  /* 0x3f0000000202c820 */ /* 0x000fe20000400000 */
[----:B------:R4:W5:Y:S01]  /*24e0*/  MUFU.EX2 R22, R26 ;  /* 0x0000001a00167308 */ /* 0x0009620000000800 */
[----:B--2---:R-:W-:-:S07]  /*24f0*/  @!P6 FMUL R31, R31, R31 ;  /* 0x0000001f1f1fe220 */ /* 0x004fce0000400000 */
[----:B------:R-:W2:Y:S01]  /*2500*/  MUFU.EX2 R35, R34 ;  /* 0x0000002200237308 */ /* 0x000ea20000000800 */
[--C-:B----4-:R-:W-:Y:S01]  /*2510*/  FFMA R26, R39, UR10, -R0.reuse ;  /* 0x0000000a271a7c23 */ /* 0x110fe20008000800 */
[----:B------:R-:W-:Y:S01]  /*2520*/  ULDC UR10, c[0x0][0x604] ;  /* 0x00018100000a7ab9 */ /* 0x000fe20000000800 */
[----:B---3--:R-:W-:Y:S01]  /*2530*/  @!P5 FMUL R56, R56, R56 ;  /* 0x000000383838d220 */ /* 0x008fe20000400000 */
[--C-:B------:R-:W-:Y:S01]  /*2540*/  FFMA R42, R42, UR10, -R0.reuse ;  /* 0x0000000a2a2a7c23 */ /* 0x100fe20008000800 */
[----:B------:R-:W-:Y:S01]  /*2550*/  ULDC UR10, c[0x0][0x604] ;  /* 0x00018100000a7ab9 */ /* 0x000fe20000000800 */
[----:B------:R-:W-:Y:S01]  /*2560*/  FSETP.GEU.AND P2, PT, R26, -126, PT ;  /* 0xc2fc00001a00780b */ /* 0x000fe20003f4e000 */
[--C-:B------:R-:W-:Y:S01]  /*2570*/  FFMA R30, R43, UR10, -R0.reuse ;  /* 0x0000000a2b1e7c23 */ /* 0x100fe20008000800 */
[----:B------:R-:W-:Y:S01]  /*2580*/  ULDC UR10, c[0x0][0x604] ;  /* 0x00018100000a7ab9 */ /* 0x000fe20000000800 */
[----:B------:R-:W-:Y:S01]  /*2590*/  FSETP.GEU.AND P6, PT, R42, -126, PT ;  /* 0xc2fc00002a00780b */ /* 0x000fe20003fce000 */
[----:B-----5:R-:W-:Y:S01]  /*25a0*/  @!P3 FMUL R22, R22, R22 ;  /* 0x000000161616b220 */ /* 0x020fe20000400000 */
[----:B------:R-:W-:Y:S01]  /*25b0*/  FSETP.GEU.AND P3, PT, R38, -126, PT ;  /* 0xc2fc00002600780b */ /* 0x000fe20003f6e000 */
[----:B------:R3:W4:Y:S01]  /*25c0*/  MUFU.EX2 R60, R2 ;  /* 0x00000002003c7308 */ /* 0x0007220000000800 */
[----:B------:R-:W-:Y:S01]  /*25d0*/  FSETP.GEU.AND P5, PT, R30, -126, PT ;  /* 0xc2fc00001e00780b */ /* 0x000fe20003fae000 */
[----:B------:R-:W-:Y:S01]  /*25e0*/  FFMA R46, R46, UR10, -R0 ;  /* 0x0000000a2e2e7c23 */ /* 0x000fe20008000800 */
[----:B------:R-:W-:-:S02]  /*25f0*/  ULDC UR10, c[0x0][0x604] ;  /* 0x00018100000a7ab9 */ /* 0x000fc40000000800 */
[--C-:B------:R-:W-:Y:S01]  /*2600*/  FFMA R47, R47, UR10, -R0.reuse ;  /* 0x0000000a2f2f7c23 */ /* 0x100fe20008000800 */
[----:B------:R-:W-:Y:S01]  /*2610*/  ULDC UR10, c[0x0][0x604] ;  /* 0x00018100000a7ab9 */ /* 0x000fe20000000800 */
[----:B------:R-:W-:Y:S01]  /*2620*/  @!P2 FMUL R26, R26, 0.5 ;  /* 0x3f0000001a1aa820 */ /* 0x000fe20000400000 */
[--C-:B------:R-:W-:Y:S01]  /*2630*/  FFMA R50, R50, UR10, -R0.reuse ;  /* 0x0000000a32327c23 */ /* 0x100fe20008000800 */
[----:B------:R-:W-:Y:S01]  /*2640*/  ULDC UR10, c[0x0][0x604] ;  /* 0x00018100000a7ab9 */ /* 0x000fe20000000800 */
[----:B------:R-:W-:Y:S01]  /*2650*/  @!P6 FMUL R42, R42, 0.5 ;  /* 0x3f0000002a2ae820 */ /* 0x000fe20000400000 */
[----:B------:R5:W1:Y:S01]  /*2660*/  MUFU.EX2 R64, R26 ;  /* 0x0000001a00407308 */ /* 0x000a620000000800 */
[----:B------:R-:W-:Y:S01]  /*2670*/  @!P3 FMUL R38, R38, 0.5 ;  /* 0x3f0000002626b820 */ /* 0x000fe20000400000 */
[--C-:B---3--:R-:W-:Y:S01]  /*2680*/  FFMA R2, R51, UR10, -R0.reuse ;  /* 0x0000000a33027c23 */ /* 0x108fe20008000800 */
[----:B------:R-:W-:Y:S01]  /*2690*/  @!P5 FMUL R30, R30, 0.5 ;  /* 0x3f0000001e1ed820 */ /* 0x000fe20000400000 */
[----:B------:R-:W-:Y:S01]  /*26a0*/  ULDC UR10, c[0x0][0x604] ;  /* 0x00018100000a7ab9 */ /* 0x000fe20000000800 */
[----:B--2---:R-:W-:Y:S01]  /*26b0*/  @!P1 FMUL R35, R35, R35 ;  /* 0x0000002323239220 */ /* 0x004fe20000400000 */
[--C-:B------:R-:W-:Y:S01]  /*26c0*/  FFMA R54, R54, UR10, -R0.reuse ;  /* 0x0000000a36367c23 */ /* 0x100fe20008000800 */
[----:B------:R-:W-:Y:S01]  /*26d0*/  ULDC UR10, c[0x0][0x604] ;  /* 0x00018100000a7ab9 */ /* 0x000fe20000000800 */
[----:B------:R-:W2:Y:S01]  /*26e0*/  MUFU.EX2 R43, R42 ;  /* 0x0000002a002b7308 */ /* 0x000ea20000000800 */
[--C-:B------:R-:W-:Y:S01]  /*26f0*/  FFMA R55, R55, UR10, -R0.reuse ;  /* 0x0000000a37377c23 */ /* 0x100fe20008000800 */
[----:B----4-:R-:W-:Y:S01]  /*2700*/  @!P4 FMUL R60, R60, R60 ;  /* 0x0000003c3c3cc220 */ /* 0x010fe20000400000 */
[----:B------:R-:W-:Y:S01]  /*2710*/  FSETP.GEU.AND P1, PT, R46, -126, PT ;  /* 0xc2fc00002e00780b */ /* 0x000fe20003f2e000 */
[----:B------:R-:W-:Y:S01]  /*2720*/  ULDC UR10, c[0x0][0x604] ;  /* 0x00018100000a7ab9 */ /* 0x000fe20000000800 */
[----:B------:R-:W-:Y:S01]  /*2730*/  FSETP.GEU.AND P4, PT, R47, -126, PT ;  /* 0xc2fc00002f00780b */ /* 0x000fe20003f8e000 */
[--C-:B-----5:R-:W-:Y:S01]  /*2740*/  FFMA R26, R58, UR10, -R0.reuse ;  /* 0x0000000a3a1a7c23 */ /* 0x120fe20008000800 */
[----:B------:R-:W-:Y:S01]  /*2750*/  ULDC UR10, c[0x0][0x604] ;  /* 0x00018100000a7ab9 */ /* 0x000fe20000000800 */
[----:B------:R-:W3:Y:S01]  /*2760*/  MUFU.EX2 R68, R30 ;  /* 0x0000001e00447308 */ /* 0x000ee20000000800 */
[----:B-1----:R-:W-:Y:S01]  /*2770*/  @!P2 FMUL R64, R64, R64 ;  /* 0x000000404040a220 */ /* 0x002fe20000400000 */
[----:B------:R-:W-:Y:S01]  /*2780*/  FSETP.GEU.AND P2, PT, R2, -126, PT ;  /* 0xc2fc00000200780b */ /* 0x000fe20003f4e000 */
[----:B------:R-:W-:Y:S01]  /*2790*/  FFMA R59, R59, UR10, -R0 ;  /* 0x0000000a3b3b7c23 */ /* 0x000fe20008000800 */
[----:B------:R-:W-:-:S04]  /*27a0*/  ULDC UR10, c[0x0][0x604] ;  /* 0x00018100000a7ab9 */ /* 0x000fc80000000800 */
[----:B------:R-:W1:Y:S01]  /*27b0*/  MUFU.EX2 R39, R38 ;  /* 0x0000002600277308 */ /* 0x000e620000000800 */
[----:B--2---:R-:W-:Y:S01]  /*27c0*/  @!P6 FMUL R43, R43, R43 ;  /* 0x0000002b2b2be220 */ /* 0x004fe20000400000 */
[----:B------:R-:W-:Y:S01]  /*27d0*/  FSETP.GEU.AND P6, PT, R54, -126, PT ;  /* 0xc2fc00003600780b */ /* 0x000fe20003fce000 */
[----:B------:R-:W-:Y:S01]  /*27e0*/  @!P1 FMUL R46, R46, 0.5 ;  /* 0x3f0000002e2e9820 */ /* 0x000fe20000400000 */
[----:B------:R-:W-:-:S03]  /*27f0*/  @!P4 FMUL R47, R47, 0.5 ;  /* 0x3f0000002f2fc820 */ /* 0x000fc60000400000 */
[----:B------:R-:W-:Y:S01]  /*2800*/  @!P2 FMUL R2, R2, 0.5 ;  /* 0x3f0000000202a820 */ /* 0x000fe20000400000 */
[----:B------:R-:W2:Y:S01]  /*2810*/  MUFU.EX2 R45, R46 ;  /* 0x0000002e002d7308 */ /* 0x000ea20000000800 */
[----:B---3--:R-:W-:Y:S01]  /*2820*/  @!P5 FMUL R68, R68, R68 ;  /* 0x000000444444d220 */ /* 0x008fe20000400000 */
[----:B------:R-:W-:-:S05]  /*2830*/  FSETP.GEU.AND P5, PT, R55, -126, PT ;  /* 0xc2fc00003700780b */ /* 0x000fca0003fae000 */
[----:B------:R-:W-:Y:S01]  /*2840*/  @!P6 FMUL R54, R54, 0.5 ;  /* 0x3f0000003636e820 */ /* 0x000fe20000400000 */
[----:B------:R3:W4:Y:S01]  /*2850*/  MUFU.EX2 R76, R2 ;  /* 0x00000002004c7308 */ /* 0x0007220000000800 */
[----:B-1----:R-:W-:Y:S01]  /*2860*/  @!P3 FMUL R39, R39, R39 ;  /* 0x000000272727b220 */ /* 0x002fe20000400000 */
[----:B------:R-:W-:-:S05]  /*2870*/  FSETP.GEU.AND P3, PT, R50, -126, PT ;  /* 0xc2fc00003200780b */ /* 0x000fca0003f6e000 */
[----:B------:R-:W-:Y:S01]  /*2880*/  @!P5 FMUL R55, R55, 0.5 ;  /* 0x3f0000003737d820 */ /* 0x000fe20000400000 */
[----:B------:R-:W1:Y:S01]  /*2890*/  MUFU.EX2 R72, R47 ;  /* 0x0000002f00487308 */ /* 0x000e620000000800 */
[--C-:B---3--:R-:W-:Y:S01]  /*28a0*/  FFMA R2, R62, UR10, -R0.reuse ;  /* 0x0000000a3e027c23 */ /* 0x108fe20008000800 */
[----:B------:R-:W-:Y:S01]  /*28b0*/  ULDC UR10, c[0x0][0x604] ;  /* 0x00018100000a7ab9 */ /* 0x000fe20000000800 */
[----:B--2---:R-:W-:Y:S01]  /*28c0*/  @!P1 FMUL R45, R45, R45 ;  /* 0x0000002d2d2d9220 */ /* 0x004fe20000400000 */
[--C-:B------:R-:W-:Y:S01]  /*28d0*/  FFMA R63, R63, UR10, -R0.reuse ;  /* 0x0000000a3f3f7c23 */ /* 0x100fe20008000800 */
[----:B------:R-:W-:Y:S01]  /*28e0*/  ULDC UR10, c[0x0][0x604] ;  /* 0x00018100000a7ab9 */ /* 0x000fe20000000800 */
[----:B------:R-:W-:Y:S01]  /*28f0*/  FSETP.GEU.AND P1, PT, R26, -126, PT ;  /* 0xc2fc00001a00780b */ /* 0x000fe20003f2e000 */
[----:B------:R-:W-:Y:S01]  /*2900*/  @!P3 FMUL R50, R50, 0.5 ;  /* 0x3f0000003232b820 */ /* 0x000fe20000400000 */
[----:B------:R-:W2:Y:S01]  /*2910*/  MUFU.EX2 R47, R54 ;  /* 0x00000036002f7308 */ /* 0x000ea20000000800 */
[--C-:B------:R-:W-:Y:S01]  /*2920*/  FFMA R30, R66, UR10, -R0.reuse ;  /* 0x0000000a421e7c23 */ /* 0x100fe20008000800 */
[----:B------:R-:W-:Y:S01]  /*2930*/  ULDC UR10, c[0x0][0x604] ;  /* 0x00018100000a7ab9 */ /* 0x000fe20000000800 */
[----:B----4-:R-:W-:Y:S01]  /*2940*/  @!P2 FMUL R76, R76, R76 ;  /* 0x0000004c4c4ca220 */ /* 0x010fe20000400000 */
[----:B------:R-:W-:Y:S01]  /*2950*/  FFMA R67, R67, UR10, -R0 ;  /* 0x0000000a43437c23 */ /* 0x000fe20008000800 */
[----:B------:R-:W-:Y:S01]  /*2960*/  FSETP.GEU.AND P2, PT, R63, -126, PT ;  /* 0xc2fc00003f00780b */ /* 0x000fe20003f4e000 */
[----:B------:R-:W-:-:S02]  /*2970*/  ULDC UR10, c[0x0][0x604] ;  /* 0x00018100000a7ab9 */ /* 0x000fc40000000800 */
[----:B------:R3:W4:Y:S01]  /*2980*/  MUFU.EX2 R58, R55 ;  /* 0x00000037003a7308 */ /* 0x0007220000000800 */
[----:B-1----:R-:W-:Y:S01]  /*2990*/  @!P4 FMUL R72, R72, R72 ;  /* 0x000000484848c220 */ /* 0x002fe20000400000 */
[----:B------:R-:W-:Y:S01]  /*29a0*/  FSETP.GEU.AND P4, PT, R59, -126, PT ;  /* 0xc2fc00003b00780b */ /* 0x000fe20003f8e000 */
[----:B------:R-:W-:-:S05]  /*29b0*/  @!P1 FMUL R26, R26, 0.5 ;  /* 0x3f0000001a1a9820 */ /* 0x000fca0000400000 */
[----:B------:R-:W1:Y:S01]  /*29c0*/  MUFU.EX2 R51, R50 ;  /* 0x0000003200337308 */ /* 0x000e620000000800 */
[----:B--2---:R-:W-:Y:S01]  /*29d0*/  @!P6 FMUL R47, R47, R47 ;  /* 0x0000002f2f2fe220 */ /* 0x004fe20000400000 */
[----:B------:R-:W-:Y:S01]  /*29e0*/  FSETP.GEU.AND P6, PT, R30, -126, PT ;  /* 0xc2fc00001e00780b */ /* 0x000fe20003fce000 */
[----:B------:R-:W-:Y:S01]  /*29f0*/  @!P2 FMUL R63, R63, 0.5 ;  /* 0x3f0000003f3fa820 */ /* 0x000fe20000400000 */
[----:B---3--:R-:W-:Y:S01]  /*2a00*/  FADD R55, R32, R29 ;  /* 0x0000001d20377221 */ /* 0x008fe20000000000 */
[----:B------:R-:W-:Y:S02]  /*2a10*/  F2FP.BF16.F32.PACK_AB R32, R15, R32 ;  /* 0x000000200f20723e */ /* 0x000fe400000010ff */
[----:B------:R-:W-:Y:S01]  /*2a20*/  @!P4 FMUL R59, R59, 0.5 ;  /* 0x3f0000003b3bc820 */ /* 0x000fe20000400000 */
[----:B------:R2:W3:Y:S01]  /*2a30*/  MUFU.EX2 R57, R26 ;  /* 0x0000001a00397308 */ /* 0x0004e20000000800 */
[----:B----4-:R-:W-:Y:S01]  /*2a40*/  @!P5 FMUL R58, R58, R58 ;  /* 0x0000003a3a3ad220 */ /* 0x010fe20000400000 */
[----:B------:R-:W-:-:S05]  /*2a50*/  FSETP.GEU.AND P5, PT, R67, -126, PT ;  /* 0xc2fc00004300780b */ /* 0x000fca0003fae000 */
[----:B------:R-:W-:Y:S01]  /*2a60*/  @!P6 FMUL R30, R30, 0.5 ;  /* 0x3f0000001e1ee820 */ /* 0x000fe20000400000 */
[----:B------:R-:W4:Y:S01]  /*2a70*/  MUFU.EX2 R63, R63 ;  /* 0x0000003f003f7308 */ /* 0x000f220000000800 */
[----:B-1----:R-:W-:Y:S01]  /*2a80*/  @!P3 FMUL R51, R51, R51 ;  /* 0x000000333333b220 */ /* 0x002fe20000400000 */
[----:B------:R-:W-:Y:S01]  /*2a90*/  FSETP.GEU.AND P3, PT, R2, -126, PT ;  /* 0xc2fc00000200780b */ /* 0x000fe20003f6e000 */
[----:B--2---:R-:W-:Y:S01]  /*2aa0*/  FFMA R26, R70, UR10, -R0 ;  /* 0x0000000a461a7c23 */ /* 0x004fe20008000800 */
[----:B------:R-:W-:-:S03]  /*2ab0*/  ULDC UR10, c[0x0][0x604] ;  /* 0x00018100000a7ab9 */ /* 0x000fc60000000800 */
[----:B------:R-:W-:Y:S01]  /*2ac0*/  @!P5 FMUL R67, R67, 0.5 ;  /* 0x3f0000004343d820 */ /* 0x000fe20000400000 */
[----:B------:R1:W2:Y:S01]  /*2ad0*/  MUFU.EX2 R70, R30 ;  /* 0x0000001e00467308 */ /* 0x0002a20000000800 */
[----:B---3--:R-:W-:Y:S01]  /*2ae0*/  @!P1 FMUL R57, R57, R57 ;  /* 0x0000003939399220 */ /* 0x008fe20000400000 */
[----:B------:R-:W-:-:S05]  /*2af0*/  FSETP.GEU.AND P1, PT, R26, -126, PT ;  /* 0xc2fc00001a00780b */ /* 0x000fca0003f2e000 */
[----:B------:R-:W-:Y:S01]  /*2b00*/  @!P3 FMUL R2, R2, 0.5 ;  /* 0x3f0000000202b820 */ /* 0x000fe20000400000 */
[----:B------:R3:W5:Y:S01]  /*2b10*/  MUFU.EX2 R62, R59 ;  /* 0x0000003b003e7308 */ /* 0x0007620000000800 */
[----:B----4-:R-:W-:Y:S01]  /*2b20*/  @!P2 FMUL R63, R63, R63 ;  /* 0x0000003f3f3fa220 */ /* 0x010fe20000400000 */
[----:B-1----:R-:W-:Y:S01]  /*2b30*/  FADD R30, R11, R44 ;  /* 0x0000002c0b1e7221 */ /* 0x002fe20000000000 */
[----:B------:R-:W-:-:S03]  /*2b40*/  F2FP.BF16.F32.PACK_AB R44, R44, R23 ;  /* 0x000000172c2c723e */ /* 0x000fc600000010ff */
[----:B------:R-:W-:Y:S01]  /*2b50*/  FADD R69, R30, R61 ;  /* 0x0000003d1e457221 */ /* 0x000fe20000000000 */
[----:B------:R-:W-:Y:S01]  /*2b60*/  @!P1 FMUL R26, R26, 0.5 ;  /* 0x3f0000001a1a9820 */ /* 0x000fe20000400000 */
[----:B------:R1:W4:Y:S01]  /*2b70*/  MUFU.EX2 R66, R2 ;  /* 0x0000000200427308 */ /* 0x0003220000000800 */
[----:B--2---:R-:W-:Y:S01]  /*2b80*/  @!P6 FMUL R70, R70, R70 ;  /* 0x000000464646e220 */ /* 0x004fe20000400000 */
[----:B---3--:R-:W-:Y:S01]  /*2b90*/  FADD R59, R36, R37 ;  /* 0x00000025243b7221 */ /* 0x008fe20000000000 */
[----:B------:R-:W-:Y:S01]  /*2ba0*/  FADD R30, R13, R14 ;  /* 0x0000000e0d1e7221 */ /* 0x000fe20000000000 */
[----:B------:R-:W-:Y:S01]  /*2bb0*/  FADD R61, R53, R20 ;  /* 0x00000014353d7221 */ /* 0x000fe20000000000 */
[----:B------:R-:W-:Y:S01]  /*2bc0*/  FADD R46, R35, R70 ;  /* 0x00000046232e7221 */ /* 0x000fe20000000000 */
[----:B------:R-:W-:Y:S02]  /*2bd0*/  F2FP.BF16.F32.PACK_AB R36, R49, R36 ;  /* 0x000000243124723e */ /* 0x000fe400000010ff */
[----:B------:R-:W2:Y:S01]  /*2be0*/  MUFU.EX2 R67, R67 ;  /* 0x0000004300437308 */ /* 0x000ea20000000800 */
[--C-:B-1----:R-:W-:Y:S01]  /*2bf0*/  FFMA R2, R74, UR10, -R0.reuse ;  /* 0x0000000a4a027c23 */ /* 0x102fe20008000800 */
[----:B------:R-:W-:Y:S01]  /*2c00*/  ULDC UR10, c[0x0][0x604] ;  /* 0x00018100000a7ab9 */ /* 0x000fe20000000800 */
[----:B-----5:R-:W-:Y:S01]  /*2c10*/  @!P4 FMUL R62, R62, R62 ;  /* 0x0000003e3e3ec220 */ /* 0x020fe20000400000 */
[--C-:B------:R-:W-:Y:S01]  /*2c20*/  FFMA R71, R71, UR10, -R0.reuse ;  /* 0x0000000a47477c23 */ /* 0x100fe20008000800 */
[----:B------:R-:W-:Y:S01]  /*2c30*/  ULDC UR10, c[0x0][0x604] ;  /* 0x00018100000a7ab9 */ /* 0x000fe20000000800 */
[----:B------:R-:W-:Y:S01]  /*2c40*/  FSETP.GEU.AND P4, PT, R2, -126, PT ;  /* 0xc2fc00000200780b */ /* 0x000fe20003f8e000 */
[--C-:B------:R-:W-:Y:S01]  /*2c50*/  FFMA R75, R75, UR10, -R0.reuse ;  /* 0x0000000a4b4b7c23 */ /* 0x100fe20008000800 */
[----:B------:R-:W-:Y:S01]  /*2c60*/  ULDC UR10, c[0x0][0x604] ;  /* 0x00018100000a7ab9 */ /* 0x000fe20000000800 */
[----:B----4-:R-:W-:Y:S01]  /*2c70*/  @!P3 FMUL R66, R66, R66 ;  /* 0x000000424242b220 */ /* 0x010fe20000400000 */
[--C-:B------:R-:W-:Y:S01]  /*2c80*/  FFMA R82, R82, UR10, -R0.reuse ;  /* 0x0000000a52527c23 */ /* 0x100fe20008000800 */
[----:B------:R-:W-:Y:S01]  /*2c90*/  ULDC UR10, c[0x0][0x604] ;  /* 0x00018100000a7ab9 */ /* 0x000fe20000000800 */
[----:B------:R-:W-:Y:S01]  /*2ca0*/  FSETP.GEU.AND P2, PT, R75, -126, PT ;  /* 0xc2fc00004b00780b */ /* 0x000fe20003f4e000 */
[--C-:B------:R-:W-:Y:S01]  /*2cb0*/  FFMA R83, R83, UR10, -R0.reuse ;  /* 0x0000000a53537c23 */ /* 0x100fe20008000800 */
[----:B------:R-:W-:Y:S01]  /*2cc0*/  ULDC UR10, c[0x0][0x604] ;  /* 0x00018100000a7ab9 */ /* 0x000fe20000000800 */
[----:B------:R-:W-:Y:S01]  /*2cd0*/  FSETP.GEU.AND P6, PT, R82, -126, PT ;  /* 0xc2fc00005200780b */ /* 0x000fe20003fce000 */
[--C-:B------:R-:W-:Y:S01]  /*2ce0*/  FFMA R78, R78, UR10, -R0.reuse ;  /* 0x0000000a4e4e7c23 */ /* 0x100fe20008000800 */
[----:B--2---:R-:W-:Y:S01]  /*2cf0*/  @!P5 FMUL R67, R67, R67 ;  /* 0x000000434343d220 */ /* 0x004fe20000400000 */
[----:B------:R-:W-:Y:S01]  /*2d00*/  FSETP.GEU.AND P5, PT, R83, -126, PT ;  /* 0xc2fc00005300780b */ /* 0x000fe20003fae000 */
[----:B------:R-:W-:Y:S01]  /*2d10*/  @!P4 FMUL R2, R2, 0.5 ;  /* 0x3f0000000202c820 */ /* 0x000fe20000400000 */
[----:B------:R-:W-:Y:S01]  /*2d20*/  ULDC UR10, c[0x0][0x604] ;  /* 0x00018100000a7ab9 */ /* 0x000fe20000000800 */
[----:B------:R-:W-:Y:S01]  /*2d30*/  FSETP.GEU.AND P3, PT, R71, -126, PT ;  /* 0xc2fc00004700780b */ /* 0x000fe20003f6e000 */
[--C-:B------:R-:W-:Y:S01]  /*2d40*/  FFMA R79, R79, UR10, -R0.reuse ;  /* 0x0000000a4f4f7c23 */ /* 0x100fe20008000800 */
[----:B------:R1:W2:Y:S01]  /*2d50*/  MUFU.EX2 R80, R2 ;  /* 0x0000000200507308 */ /* 0x0002a20000000800 */
[----:B------:R-:W-:Y:S01]  /*2d60*/  ULDC UR10, c[0x0][0x604] ;  /* 0x00018100000a7ab9 */ /* 0x000fe20000000800 */
[----:B------:R-:W-:Y:S01]  /*2d70*/  @!P2 FMUL R75, R75, 0.5 ;  /* 0x3f0000004b4ba820 */ /* 0x000fe20000400000 */
[--C-:B------:R-:W-:Y:S01]  /*2d80*/  FFMA R86, R86, UR10, -R0.reuse ;  /* 0x0000000a56567c23 */ /* 0x100fe20008000800 */
[----:B------:R-:W-:Y:S01]  /*2d90*/  FFMA R0, R87, UR11, -R0 ;  /* 0x0000000b57007c23 */ /* 0x000fe20008000800 */
[----:B------:R-:W-:Y:S01]  /*2da0*/  @!P6 FMUL R82, R82, 0.5 ;  /* 0x3f0000005252e820 */ /* 0x000fe20000400000 */
[----:B------:R-:W-:Y:S01]  /*2db0*/  FADD R61, R30, R61 ;  /* 0x0000003d1e3d7221 */ /* 0x000fe20000000000 */
[----:B------:R-:W-:Y:S01]  /*2dc0*/  FADD R30, R27, R62 ;  /* 0x0000003e1b1e7221 */ /* 0x000fe20000000000 */
[----:B------:R-:W-:Y:S01]  /*2dd0*/  @!P5 FMUL R83, R83, 0.5 ;  /* 0x3f0000005353d820 */ /* 0x000fe20000400000 */
[----:B------:R-:W3:Y:S01]  /*2de0*/  MUFU.EX2 R75, R75 ;  /* 0x0000004b004b7308 */ /* 0x000ee20000000800 */
[----:B-1----:R-:W-:Y:S01]  /*2df0*/  FADD R2, R24, R19 ;  /* 0x0000001318027221 */ /* 0x002fe20000000000 */
[----:B------:R-:W-:Y:S01]  /*2e00*/  @!P3 FMUL R71, R71, 0.5 ;  /* 0x3f0000004747b820 */ /* 0x000fe20000400000 */
[----:B------:R-:W-:Y:S01]  /*2e10*/  FADD R50, R60, R67 ;  /* 0x000000433c327221 */ /* 0x000fe20000000000 */
[C---:B------:R-:W-:Y:S01]  /*2e20*/  F2FP.BF16.F32.PACK_AB R24, R7.reuse, R24 ;  /* 0x000000180718723e */ /* 0x040fe200000010ff */
[----:B------:R-:W-:Y:S01]  /*2e30*/  FADD R34, R2, R55 ;  /* 0x0000003702227221 */ /* 0x000fe20000000000 */
[----:B------:R-:W-:Y:S01]  /*2e40*/  FADD R2, R7, R40 ;  /* 0x0000002807027221 */ /* 0x000fe20000000000 */
[----:B------:R-:W-:Y:S01]  /*2e50*/  FADD R55, R15, R48 ;  /* 0x000000300f377221 */ /* 0x000fe20000000000 */
[----:B------:R-:W1:Y:S01]  /*2e60*/  MUFU.EX2 R82, R82 ;  /* 0x0000005200527308 */ /* 0x000e620000000800 */
[----:B--2---:R-:W-:Y:S01]  /*2e70*/  @!P4 FMUL R80, R80, R80 ;  /* 0x000000505050c220 */ /* 0x004fe20000400000 */
[----:B------:R-:W-:Y:S01]  /*2e80*/  FSETP.GEU.AND P4, PT, R78, -126, PT ;  /* 0xc2fc00004e00780b */ /* 0x000fe20003f8e000 */
[----:B------:R-:W-:Y:S01]  /*2e90*/  FADD R38, R2, R55 ;  /* 0x0000003702267221 */ /* 0x000fe20000000000 */
[----:B------:R-:W-:Y:S01]  /*2ea0*/  FADD R55, R17, R16 ;  /* 0x0000001011377221 */ /* 0x000fe20000000000 */
[----:B------:R-:W-:Y:S01]  /*2eb0*/  FADD R2, R9, R12 ;  /* 0x0000000c09027221 */ /* 0x000fe20000000000 */
[----:B------:R-:W-:Y:S01]  /*2ec0*/  FADD R73, R43, R80 ;  /* 0x000000502b497221 */ /* 0x000fe20000000000 */
[----:B------:R-:W-:Y:S01]  /*2ed0*/  FADD R38, R38, R69 ;  /* 0x0000004526267221 */ /* 0x000fe20000000000 */
[----:B------:R-:W2:Y:S01]  /*2ee0*/  MUFU.EX2 R83, R83 ;  /* 0x0000005300537308 */ /* 0x000ea20000000800 */
[----:B---3--:R-:W-:Y:S01]  /*2ef0*/  @!P2 FMUL R75, R75, R75 ;  /* 0x0000004b4b4ba220 */ /* 0x008fe20000400000 */
[----:B------:R-:W-:Y:S01]  /*2f00*/  FSETP.GEU.AND P2, PT, R79, -126, PT ;  /* 0xc2fc00004f00780b */ /* 0x000fe20003f4e000 */
[----:B------:R-:W-:Y:S01]  /*2f10*/  FADD R2, R2, R55 ;  /* 0x0000003702027221 */ /* 0x000fe20000000000 */
[----:B------:R-:W-:Y:S01]  /*2f20*/  F2FP.BF16.F32.PACK_AB R48, R48, R29 ;  /* 0x0000001d3030723e */ /* 0x000fe200000010ff */
[----:B------:R-:W-:Y:S01]  /*2f30*/  FADD R77, R68, R75 ;  /* 0x0000004b444d7221 */ /* 0x000fe20000000000 */
[----:B------:R-:W-:Y:S01]  /*2f40*/  F2FP.BF16.F32.PACK_AB R29, R60, R35 ;  /* 0x000000233c1d723e */ /* 0x000fe200000010ff */
[----:B------:R-:W-:Y:S01]  /*2f50*/  @!P4 FMUL R78, R78, 0.5 ;  /* 0x3f0000004e4ec820 */ /* 0x000fe20000400000 */
[----:B------:R3:W4:Y:S01]  /*2f60*/  MUFU.EX2 R74, R26 ;  /* 0x0000001a004a7308 */ /* 0x0007220000000800 */
[----:B-1----:R-:W-:Y:S01]  /*2f70*/  @!P6 FMUL R82, R82, R82 ;  /* 0x000000525252e220 */ /* 0x002fe20000400000 */
[----:B------:R-:W-:Y:S01]  /*2f80*/  FSETP.GEU.AND P6, PT, R86, -126, PT ;  /* 0xc2fc00005600780b */ /* 0x000fe20003fce000 */
[----:B------:R-:W-:Y:S01]  /*2f90*/  FADD R84, R30, R77 ;  /* 0x0000004d1e547221 */ /* 0x000fe20000000000 */
[----:B------:R-:W-:Y:S01]  /*2fa0*/  FADD R61, R2, R61 ;  /* 0x0000003d023d7221 */ /* 0x000fe20000000000 */
[----:B------:R-:W-:Y:S01]  /*2fb0*/  FADD R81, R51, R82 ;  /* 0x0000005233517221 */ /* 0x000fe20000000000 */
[----:B------:R-:W-:Y:S01]  /*2fc0*/  F2FP.BF16.F32.PACK_AB R35, R72, R45 ;  /* 0x0000002d4823723e */ /* 0x000fe200000010ff */
[----:B------:R-:W-:Y:S01]  /*2fd0*/  @!P2 FMUL R79, R79, 0.5 ;  /* 0x3f0000004f4fa820 */ /* 0x000fe20000400000 */
[----:B------:R-:W1:Y:S01]  /*2fe0*/  MUFU.EX2 R71, R71 ;  /* 0x0000004700477308 */ /* 0x000e620000000800 */
[----:B--2---:R-:W-:Y:S01]  /*2ff0*/  @!P5 FMUL R83, R83, R83 ;  /* 0x000000535353d220 */ /* 0x004fe20000400000 */
[----:B------:R-:W-:Y:S01]  /*3000*/  FSETP.GEU.AND P5, PT, R0, -126, PT ;  /* 0xc2fc00000000780b */ /* 0x000fe20003fae000 */
[----:B---3--:R-:W-:Y:S01]  /*3010*/  FADD R26, R28, R23 ;  /* 0x000000171c1a7221 */ /* 0x008fe20000000000 */
[----:B------:R-:W-:Y:S01]  /*3020*/  FADD R87, R46, R81 ;  /* 0x000000512e577221 */ /* 0x000fe20000000000 */
[----:B------:R-:W-:Y:S01]  /*3030*/  FADD R85, R76, R83 ;  /* 0x000000534c557221 */ /* 0x000fe20000000000 */
[----:B------:R-:W-:Y:S01]  /*3040*/  FADD R61, R38, R61 ;  /* 0x0000003d263d7221 */ /* 0x000fe20000000000 */
[----:B------:R-:W-:Y:S01]  /*3050*/  @!P6 FMUL R86, R86, 0.5 ;  /* 0x3f0000005656e820 */ /* 0x000fe20000400000 */
[----:B------:R-:W2:Y:S01]  /*3060*/  MUFU.EX2 R78, R78 ;  /* 0x0000004e004e7308 */ /* 0x000ea20000000800 */
[----:B------:R-:W-:Y:S01]  /*3070*/  FADD R65, R26, R59 ;  /* 0x0000003b1a417221 */ /* 0x000fe20000000000 */
[----:B------:R-:W-:Y:S01]  /*3080*/  FADD R26, R6, R21 ;  /* 0x00000015061a7221 */ /* 0x000fe20000000000 */
[----:B------:R-:W-:Y:S01]  /*3090*/  FADD R59, R10, R33 ;  /* 0x000000210a3b7221 */ /* 0x000fe20000000000 */
[----:B----4-:R-:W-:Y:S01]  /*30a0*/  @!P1 FMUL R74, R74, R74 ;  /* 0x0000004a4a4a9220 */ /* 0x010fe20000400000 */
[----:B------:R-:W-:Y:S01]  /*30b0*/  FADD R89, R50, R85 ;  /* 0x0000005532597221 */ /* 0x000fe20000000000 */
[----:B------:R-:W-:Y:S01]  /*30c0*/  FADD R34, R34, R65 ;  /* 0x0000004122227221 */ /* 0x000fe20000000000 */
[----:B------:R-:W-:Y:S01]  /*30d0*/  @!P5 FMUL R0, R0, 0.5 ;  /* 0x3f0000000000d820 */ /* 0x000fe20000400000 */
[----:B------:R-:W3:Y:S01]  /*30e0*/  MUFU.EX2 R79, R79 ;  /* 0x0000004f004f7308 */ /* 0x000ee20000000800 */
[----:B------:R-:W-:Y:S01]  /*30f0*/  FADD R42, R26, R59 ;  /* 0x0000003b1a2a7221 */ /* 0x000fe20000000000 */
[----:B------:R-:W-:Y:S01]  /*3100*/  FADD R26, R8, R25 ;  /* 0x00000019081a7221 */ /* 0x000fe20000000000 */
[----:B------:R-:W-:Y:S01]  /*3110*/  FADD R59, R52, R41 ;  /* 0x00000029343b7221 */ /* 0x000fe20000000000 */
[----:B-1----:R-:W-:Y:S01]  /*3120*/  @!P3 FMUL R71, R71, R71 ;  /* 0x000000474747b220 */ /* 0x002fe20000400000 */
[----:B------:R-:W-:Y:S01]  /*3130*/  FADD R30, R39, R74 ;  /* 0x0000004a271e7221 */ /* 0x000fe20000000000 */
[----:B------:R-:W-:Y:S01]  /*3140*/  FADD R84, R84, R89 ;  /* 0x0000005954547221 */ /* 0x000fe20000000000 */
[----:B------:R-:W-:Y:S01]  /*3150*/  FADD R59, R26, R59 ;  /* 0x0000003b1a3b7221 */ /* 0x000fe20000000000 */
[----:B------:R-:W1:Y:S01]  /*3160*/  MUFU.EX2 R86, R86 ;  /* 0x0000005600567308 */ /* 0x000e620000000800 */
[----:B------:R-:W-:Y:S01]  /*3170*/  FADD R26, R22, R57 ;  /* 0x00000039161a7221 */ /* 0x000fe20000000000 */
[----:B--2---:R-:W-:Y:S01]  /*3180*/  @!P4 FMUL R78, R78, R78 ;  /* 0x0000004e4e4ec220 */ /* 0x004fe20000400000 */
[----:B------:R-:W-:Y:S01]  /*3190*/  FADD R46, R64, R71 ;  /* 0x00000047402e7221 */ /* 0x000fe20000000000 */
[----:B------:R-:W-:Y:S01]  /*31a0*/  FADD R59, R42, R59 ;  /* 0x0000003b2a3b7221 */ /* 0x000fe20000000000 */
[----:B------:R-:W-:Y:S01]  /*31b0*/  FADD R54, R26, R73 ;  /* 0x000000491a367221 */ /* 0x000fe20000000000 */
[----:B------:R-:W-:Y:S01]  /*31c0*/  FADD R73, R45, R78 ;  /* 0x0000004e2d497221 */ /* 0x000fe20000000000 */
[----:B------:R-:W-:Y:S01]  /*31d0*/  FADD R26, R56, R63 ;  /* 0x0000003f381a7221 */ /* 0x000fe20000000000 */
[----:B------:R2:W4:Y:S01]  /*31e0*/  MUFU.EX2 R55, R0 ;  /* 0x0000000000377308 */ /* 0x0005220000000800 */
[----:B---3--:R-:W-:Y:S01]  /*31f0*/  @!P2 FMUL R79, R79, R79 ;  /* 0x0000004f4f4fa220 */ /* 0x008fe20000400000 */
[----:B------:R-:W-:Y:S01]  /*3200*/  FADD R54, R54, R87 ;  /* 0x0000005736367221 */ /* 0x000fe20000000000 */
[----:B------:R-:W-:Y:S01]  /*3210*/  FADD R34, R34, R59 ;  /* 0x0000003b22227221 */ /* 0x000fe20000000000 */
[----:B------:R-:W-:Y:S01]  /*3220*/  F2FP.BF16.F32.PACK_AB R38, R53, R52 ;  /* 0x000000343526723e */ /* 0x000fe200000010ff */
[----:B------:R-:W-:Y:S01]  /*3230*/  FADD R77, R72, R79 ;  /* 0x0000004f484d7221 */ /* 0x000fe20000000000 */
[----:B------:R-:W-:Y:S01]  /*3240*/  F2FP.BF16.F32.PACK_AB R50, R16, R33 ;  /* 0x000000211032723e */ /* 0x000fe200000010ff */
[----:B------:R-:W-:Y:S01]  /*3250*/  FADD R2, R34, R61 ;  /* 0x0000003d22027221 */ /* 0x000fe20000000000 */
[----:B------:R-:W-:Y:S01]  /*3260*/  F2FP.BF16.F32.PACK_AB R52, R18, R37 ;  /* 0x000000251234723e */ /* 0x000fe200000010ff */
[----:B-1----:R-:W-:Y:S01]  /*3270*/  @!P6 FMUL R86, R86, R86 ;  /* 0x000000565656e220 */ /* 0x002fe20000400000 */
[----:B--2---:R-:W-:Y:S01]  /*3280*/  FADD R0, R31, R66 ;  /* 0x000000421f007221 */ /* 0x004fe20000000000 */
[----:B------:R-:W-:Y:S01]  /*3290*/  FADD R26, R26, R77 ;  /* 0x0000004d1a1a7221 */ /* 0x000fe20000000000 */
[----:B------:R-:W-:Y:S01]  /*32a0*/  F2FP.BF16.F32.PACK_AB R33, R68, R43 ;  /* 0x0000002b4421723e */ /* 0x000fe200000010ff */
[----:B------:R-:W-:Y:S01]  /*32b0*/  FADD R81, R47, R86 ;  /* 0x000000562f517221 */ /* 0x000fe20000000000 */
[----:B------:R-:W-:Y:S01]  /*32c0*/  FADD R0, R0, R73 ;  /* 0x0000004900007221 */ /* 0x000fe20000000000 */
[----:B------:R-:W-:Y:S01]  /*32d0*/  F2FP.BF16.F32.PACK_AB R37, R76, R51 ;  /* 0x000000334c25723e */ /* 0x000fe200000010ff */
[----:B----4-:R-:W-:Y:S01]  /*32e0*/  @!P5 FMUL R55, R55, R55 ;  /* 0x000000373737d220 */ /* 0x010fe20000400000 */
[----:B------:R-:W-:Y:S01]  /*32f0*/  FADD R81, R30, R81 ;  /* 0x000000511e517221 */ /* 0x000fe20000000000 */
[----:B------:R-:W-:-:S02]  /*3300*/  F2FP.BF16.F32.PACK_AB R28, R11, R28 ;  /* 0x0000001c0b1c723e */ /* 0x000fc400000010ff */
[----:B------:R-:W-:Y:S01]  /*3310*/  FADD R85, R58, R55 ;  /* 0x000000373a557221 */ /* 0x000fe20000000000 */
[----:B------:R-:W-:Y:S01]  /*3320*/  FADD R81, R0, R81 ;  /* 0x0000005100517221 */ /* 0x000fe20000000000 */
[----:B------:R-:W-:Y:S02]  /*3330*/  MOV R0, UR7 ;  /* 0x0000000700007c02 */ /* 0x000fe40008000f00 */
[----:B------:R-:W-:Y:S01]  /*3340*/  FADD R85, R46, R85 ;  /* 0x000000552e557221 */ /* 0x000fe20000000000 */
[----:B------:R-:W-:Y:S01]  /*3350*/  FADD R54, R54, R81 ;  /* 0x0000005136367221 */ /* 0x000fe20000000000 */
[----:B------:R-:W-:Y:S01]  /*3360*/  F2FP.BF16.F32.PACK_AB R46, R14, R25 ;  /* 0x000000190e2e723e */ /* 0x000fe200000010ff */
[----:B------:R1:W-:Y:S01]  /*3370*/  SYNCS.ARRIVE.TRANS64.A1T0 RZ, [R0+UR38], RZ ;  /* 0x000000ff00ff79a7 */ /* 0x0003e20008100026 */
[----:B------:R-:W-:Y:S01]  /*3380*/  FADD R85, R26, R85 ;  /* 0x000000551a557221 */ /* 0x000fe20000000000 */
[----:B------:R-:W-:Y:S02]  /*3390*/  F2FP.BF16.F32.PACK_AB R25, R27, R22 ;  /* 0x000000161b19723e */ /* 0x000fe400000010ff */
[----:B------:R-:W-:Y:S01]  /*33a0*/  F2FP.BF16.F32.PACK_AB R27, R56, R31 ;  /* 0x0000001f381b723e */ /* 0x000fe200000010ff */
[----:B------:R-:W-:Y:S01]  /*33b0*/  FADD R85, R84, R85 ;  /* 0x0000005554557221 */ /* 0x000fe20000000000 */
[----:B------:R-:W-:-:S02]  /*33c0*/  F2FP.BF16.F32.PACK_AB R31, R64, R39 ;  /* 0x00000027401f723e */ /* 0x000fc400000010ff */
[----:B------:R-:W-:Y:S01]  /*33d0*/  F2FP.BF16.F32.PACK_AB R39, R58, R47 ;  /* 0x0000002f3a27723e */ /* 0x000fe200000010ff */
[----:B-1----:R-:W-:Y:S01]  /*33e0*/  FADD R0, R54, R85 ;  /* 0x0000005536007221 */ /* 0x002fe20000000000 */
[----:B------:R-:W-:Y:S02]  /*33f0*/  F2FP.BF16.F32.PACK_AB R54, R20, R41 ;  /* 0x000000291436723e */ /* 0x000fe400000010ff */
[----:B------:R-:W-:Y:S02]  /*3400*/  F2FP.BF16.F32.PACK_AB R26, R9, R6 ;  /* 0x00000006091a723e */ /* 0x000fe400000010ff */
[----:B------:R-:W-:Y:S02]  /*3410*/  F2FP.BF16.F32.PACK_AB R30, R13, R8 ;  /* 0x000000080d1e723e */ /* 0x000fe400000010ff */
[----:B------:R-:W-:Y:S02]  /*3420*/  F2FP.BF16.F32.PACK_AB R34, R17, R10 ;  /* 0x0000000a1122723e */ /* 0x000fe400000010ff */
[----:B------:R-:W-:-:S02]  /*3430*/  F2FP.BF16.F32.PACK_AB R40, R40, R19 ;  /* 0x000000132828723e */ /* 0x000fc400000010ff */
[----:B------:R-:W-:Y:S02]  /*3440*/  F2FP.BF16.F32.PACK_AB R42, R12, R21 ;  /* 0x000000150c2a723e */ /* 0x000fe400000010ff */
[----:B------:R-:W-:Y:S02]  /*3450*/  F2FP.BF16.F32.PACK_AB R41, R62, R57 ;  /* 0x000000393e29723e */ /* 0x000fe400000010ff */
[----:B------:R-:W-:Y:S02]  /*3460*/  F2FP.BF16.F32.PACK_AB R43, R63, R66 ;  /* 0x000000423f2b723e */ /* 0x000fe400000010ff */
[----:B------:R-:W-:Y:S02]  /*3470*/  F2FP.BF16.F32.PACK_AB R45, R67, R70 ;  /* 0x00000046432d723e */ /* 0x000fe400000010ff */
[----:B------:R-:W-:Y:S02]  /*3480*/  F2FP.BF16.F32.PACK_AB R47, R71, R74 ;  /* 0x0000004a472f723e */ /* 0x000fe400000010ff */
[----:B------:R-:W-:-:S02]  /*3490*/  F2FP.BF16.F32.PACK_AB R49, R75, R80 ;  /* 0x000000504b31723e */ /* 0x000fc400000010ff */
[----:B------:R-:W-:Y:S02]  /*34a0*/  F2FP.BF16.F32.PACK_AB R51, R79, R78 ;  /* 0x0000004e4f33723e */ /* 0x000fe400000010ff */
[----:B------:R-:W-:Y:S01]  /*34b0*/  F2FP.BF16.F32.PACK_AB R53, R83, R82 ;  /* 0x000000525335723e */ /* 0x000fe200000010ff */
[----:B------:R-:W-:Y:S06]  /*34c0*/  @!P0 BRA `(.L_x_19) ;  /* 0x0000000000048947 */ /* 0x000fec0003800000 */
[----:B------:R-:W-:Y:S01]  /*34d0*/  BPT.TRAP 0x1 ;  /* 0x000000040000795c */ /* 0x000fe20000300000 */
.L_x_19:
[----:B------:R-:W1:Y:S02]  /*34e0*/  SYNCS.PHASECHK.TRANS64.TRYWAIT P1, [UR36+0x2a008], R5 ;  /* 0x02a00805ff0075a7 */ /* 0x000e640008020164 */
[----:B-1----:R-:W-:Y:S05]  /*34f0*/  @!P1 BRA `(.L_x_20) ;  /* 0x0000008800b89947 */ /* 0x002fea0003800000 */
.L_x_102:
[----:B------:R-:W-:Y:S01]  /*3500*/  UIADD3 UR10, UR5, 0x700, URZ ;  /* 0x00000700050a7890 */ /* 0x000fe2000fffe03f */
[----:B------:R-:W-:Y:S01]  /*3510*/  WARPGROUP.ARRIVE ;  /* 0x00000000000079c5 */ /* 0x000fe20000000000 */
[----:B------:R-:W-:Y:S01]  /*3520*/  UMOV UR11, 0xc0000010 ;  /* 0xc0000010000b7882 */ /* 0x000fe20000000000 */
[----:B------:R-:W-:Y:S01]  /*3530*/  UIADD3 UR14, UR5, 0x800, URZ ;  /* 0x00000800050e7890 */ /* 0x000fe2000fffe03f */
[----:B------:R-:W-:Y:S01]  /*3540*/  F2FP.BF16.F32.PACK_AB R55, R55, R86 ;  /* 0x000000563737723e */ /* 0x000fe200000010ff */
[----:B------:R-:W-:Y:S01]  /*3550*/  UMOV UR15, 0xc0000010 ;  /* 0xc0000010000f7882 */ /* 0x000fe20000000000 */
[----:B------:R-:W-:Y:S01]  /*3560*/  UIADD3 UR18, UR5, 0x900, URZ ;  /* 0x0000090005127890 */ /* 0x000fe2000fffe03f */
[----:B------:R-:W-:Y:S02]  /*3570*/  UMOV UR19, 0xc0000010 ;  /* 0xc000001000137882 */ /* 0x000fe40000000000 */
[----:B------:R-:W-:Y:S01]  /*3580*/  HGMMA.64x16x16.F32.BF16 R136, R24, gdesc[UR8].tnspB, RZ, !UPT, gsb0 ;  /* 0x4020000818887df0 */ /* 0x000fe2000c0018ff */
[----:B------:R-:W-:Y:S01]  /*3590*/  UIADD3 UR22, UR5, 0xa00, URZ ;  /* 0x00000a0005167890 */ /* 0x000fe2000fffe03f */
[----:B------:R-:W-:Y:S01]  /*35a0*/  UMOV UR23, 0xc0000010 ;  /* 0xc000001000177882 */ /* 0x000fe20000000000 */
[----:B------:R-:W-:Y:S01]  /*35b0*/  UIADD3 UR10, UR5, 0xb00, URZ ;  /* 0x00000b00050a7890 */ /* 0x000fe2000fffe03f */
[----:B------:R-:W-:Y:S01]  /*35c0*/  UMOV UR11, 0xc0000010 ;  /* 0xc0000010000b7882 */ /* 0x000fe20000000000 */
[----:B------:R-:W-:-:S02]  /*35d0*/  WARPGROUP.DEPBAR.LE gsb0, 0x0 ;  /* 0x00008000000079c5 */ /* 0x000fc40000010000 */
[----:B------:R-:W-:-:S06]  /*35e0*/  WARPGROUP.ARRIVE ;  /* 0x00000000000079c5 */ /* 0x000fcc0000000000 */
[----:B------:R-:W-:Y:S01]  /*35f0*/  HGMMA.64x16x16.F32.BF16 R128, R24, gdesc[UR12].tnspB, RZ, !UPT, gsb0 ;  /* 0x4020000c18807df0 */ /* 0x000fe2000c0018ff */
[----:B------:R-:W-:Y:S01]  /*3600*/  UIADD3 UR14, UR5, 0xc00, URZ ;  /* 0x00000c00050e7890 */ /* 0x000fe2000fffe03f */
[----:B------:R-:W-:Y:S01]  /*3610*/  UMOV UR15, 0xc0000010 ;  /* 0xc0000010000f7882 */ /* 0x000fe20000000000 */
[----:B------:R-:W-:Y:S02]  /*3620*/  WARPGROUP.DEPBAR.LE gsb0, 0x0 ;  /* 0x00008000000079c5 */ /* 0x000fe40000010000 */
        /* <DEDUP_REMOVED lines=26> */
[----:B------:R-:W-:Y:S01]  /*37d0*/  HGMMA.64x16x16.F32.BF16 R136, R28, gdesc[UR8].tnspB, R136, gsb0 ;  /* 0x402000081c887df0 */ /* 0x000fe20008001888 */
        /* <DEDUP_REMOVED lines=224> */
[----:B------:R-:W-:Y:S03]  /*45e0*/  HGMMA.64x16x16.F32.BF16 R112, R52, gdesc[UR20].tnspB, R112, gsb0 ;  /* 0x4020001434707df0 */ /* 0x000fe60008001870 */
        /* <DEDUP_REMOVED lines=10> */
[----:B------:R-:W-:Y:S05]  /*4690*/  @!P0 BRA `(.L_x_21) ;  /* 0x0000000000048947 */ /* 0x000fea0003800000 */
[----:B------:R-:W-:Y:S01]  /*46a0*/  BPT.TRAP 0x1 ;  /* 0x000000040000795c */ /* 0x000fe20000300000 */
.L_x_21:
[----:B------:R-:W-:Y:S02]  /*46b0*/  UISETP.GT.U32.AND UP0, UPT, UR4, 0x1, UPT ;  /* 0x000000010400788c */ /* 0x000fe4000bf04070 */
[----:B------:R-:W-:-:S04]  /*46c0*/  UIADD3 UR7, UR36, 0x2a028, URZ ;  /* 0x0002a02824077890 */ /* 0x000fc8000fffe03f */
[----:B------:R-:W-:Y:S01]  /*46d0*/  PLOP3.LUT P1, PT, PT, PT, UP0, 0x80, 0x0 ;  /* 0x000000000000781c */ /* 0x000fe20003f2f008 */
[----:B------:R-:W-:-:S09]  /*46e0*/  UPRMT UR7, URZ, 0x654, UR7 ;  /* 0x000006543f077896 */ /* 0x000fd20008000007 */
[----:B------:R-:W-:Y:S03]  /*46f0*/  SYNCS.ARRIVE.TRANS64.RED.A1T0 RZ, [UR7], RZ ;  /* 0x000000ffffff79a7 */ /* 0x000fe60008100407 */
[----:B------:R-:W-:Y:S05]  /*4700*/  @P1 BRA `(.L_x_22) ;  /* 0x0000000000041947 */ /* 0x000fea0003800000 */
[----:B------:R-:W-:Y:S01]  /*4710*/  BPT.TRAP 0x1 ;  /* 0x000000040000795c */ /* 0x000fe20000300000 */
.L_x_22:
[----:B-1----:R-:W1:Y:S02]  /*4720*/  LDC R5, c[0x0][0x28c] ;  /* 0x0000a300ff057b82 */ /* 0x002e640000000800 */
[----:B-1----:R-:W-:-:S13]  /*4730*/  ISETP.GE.AND P2, PT, R5, 0x81, PT ;  /* 0x000000810500780c */ /* 0x002fda0003f46270 */
[----:B------:R-:W-:Y:S05]  /*4740*/  @!P2 BRA `(.L_x_23) ;  /* 0x0000003800b0a947 */ /* 0x000fea0003800000 */
[----:B------:R-:W-:Y:S01]  /*4750*/  IADD3 R5, R5, 0x7f, RZ ;  /* 0x0000007f05057810 */ /* 0x000fe20007ffe0ff */
[----:B------:R-:W-:Y:S01]  /*4760*/  UMOV UR7, 0x2 ;  /* 0x0000000200077882 */ /* 0x000fe20000000000 */
[----:B------:R-:W-:Y:S01]  /*4770*/  MOV R7, R3 ;  /* 0x0000000300077202 */ /* 0x000fe20000000f00 */
[----:B------:R-:W-:Y:S01]  /*4780*/  UMOV UR4, 0x1 ;  /* 0x0000000100047882 */ /* 0x000fe20000000000 */
[----:B------:R-:W-:Y:S01]  /*4790*/  SHF.R.S32.HI R6, RZ, 0x1f, R5 ;  /* 0x0000001fff067819 */ /* 0x000fe20000011405 */
[----:B------:R-:W-:Y:S01]  /*47a0*/  ULDC UR38, c[0x0][0x604] ;  /* 0x0001810000267ab9 */ /* 0x000fe20000000800 */
[----:B------:R-:W-:Y:S02]  /*47b0*/  MOV R9, R4 ;  /* 0x0000000400097202 */ /* 0x000fe40000000f00 */
[----:B------:R-:W-:Y:S02]  /*47c0*/  LEA.HI R5, R6, R5, RZ, 0x7 ;  /* 0x0000000506057211 */ /* 0x000fe400078f38ff */
[----:B------:R-:W-:-:S02]  /*47d0*/  MOV R6, RZ ;  /* 0x000000ff00067202 */ /* 0x000fc40000000f00 */
[----:B------:R-:W-:-:S07]  /*47e0*/  SHF.R.S32.HI R5, RZ, 0x7, R5 ;  /* 0x00000007ff057819 */ /* 0x000fce0000011405 */
.L_x_34:
[----:B------:R-:W-:Y:S05]  /*47f0*/  @!P0 BRA `(.L_x_24) ;  /* 0x0000000000048947 */ /* 0x000fea0003800000 */
[----:B------:R-:W-:Y:S01]  /*4800*/  BPT.TRAP 0x1 ;  /* 0x000000040000795c */ /* 0x000fe20000300000 */
.L_x_24:
[----:B------:R-:W-:Y:S01]  /*4810*/  ULEA UR10, UR7, UR36, 0x3 ;  /* 0x00000024070a7291 */ /* 0x000fe2000f8e183f */
[----:B------:R-:W-:-:S08]  /*4820*/  SHF.L.U32 R3, R6, 0x1f, RZ ;  /* 0x0000001f06037819 */ /* 0x000fd000000006ff */
[----:B------:R-:W1:Y:S02]  /*4830*/  SYNCS.PHASECHK.TRANS64.TRYWAIT P2, [UR10+0x2a000], R3 ;  /* 0x02a00003ff0075a7 */ /* 0x000e64000804014a */
[----:B-1----:R-:W-:Y:S05]  /*4840*/  @!P2 BRA `(.L_x_25) ;  /* 0x0000007400fca947 */ /* 0x002fea0003800000 */
.L_x_103:
[----:B------:R-:W-:Y:S01]  /*4850*/  UIMAD UR10, UR7, 0x700, UR6 ;  /* 0x00000700070a78a4 */ /* 0x000fe2000f8e0206 */
[----:B------:R-:W-:Y:S01]  /*4860*/  WARPGROUP.ARRIVE ;  /* 0x00000000000079c5 */ /* 0x000fe20000000000 */
[----:B------:R-:W-:Y:S01]  /*4870*/  UMOV UR11, 0xc0000010 ;  /* 0xc0000010000b7882 */ /* 0x000fe20000000000 */
[----:B------:R-:W-:Y:S01]  /*4880*/  UMOV UR15, 0xc0000010 ;  /* 0xc0000010000f7882 */ /* 0x000fe20000000000 */
[----:B------:R-:W-:Y:S02]  /*4890*/  UIADD3 UR14, UR10, 0x100, URZ ;  /* 0x000001000a0e7890 */ /* 0x000fe4000fffe03f */
[----:B------:R-:W-:Y:S01]  /*48a0*/  UIADD3 UR18, UR10, 0x200, URZ ;  /* 0x000002000a127890 */ /* 0x000fe2000fffe03f */
[----:B------:R-:W-:Y:S02]  /*48b0*/  UMOV UR19, 0xc0000010 ;  /* 0xc000001000137882 */ /* 0x000fe40000000000 */
[----:B------:R-:W-:Y:S01]  /*48c0*/  HGMMA.64x128x16.F32.BF16 R24, gdesc[UR8], RZ, !UPT, gsb0 ;  /* 0x01e00000081879f0 */ /* 0x000fe2000c0018ff */
[----:B------:R-:W-:Y:S01]  /*48d0*/  UIADD3 UR22, UR10, 0x300, URZ ;  /* 0x000003000a167890 */ /* 0x000fe2000fffe03f */
[----:B------:R-:W-:Y:S01]  /*48e0*/  UMOV UR23, 0xc0000010 ;  /* 0xc000001000177882 */ /* 0x000fe20000000000 */
[----:B------:R-:W-:Y:S01]  /*48f0*/  UIADD3 UR26, UR10, 0x400, URZ ;  /* 0x000004000a1a7890 */ /* 0x000fe2000fffe03f */
[----:B------:R-:W-:Y:S01]  /*4900*/  UMOV UR27, 0xc0000010 ;  /* 0xc0000010001b7882 */ /* 0x000fe20000000000 */
[----:B------:R-:W-:Y:S01]  /*4910*/  UIADD3 UR30, UR10, 0x500, URZ ;  /* 0x000005000a1e7890 */ /* 0x000fe2000fffe03f */
[----:B------:R-:W-:Y:S01]  /*4920*/  UMOV UR31, 0xc0000010 ;  /* 0xc0000010001f7882 */ /* 0x000fe20000000000 */
[----:B------:R-:W-:Y:S01]  /*4930*/  UIADD3 UR34, UR10, 0x600, URZ ;  /* 0x000006000a227890 */ /* 0x000fe2000fffe03f */
[----:B------:R-:W-:Y:S01]  /*4940*/  UMOV UR35, 0xc0000010 ;  /* 0xc000001000237882 */ /* 0x000fe20000000000 */
[----:B------:R-:W-:-:S04]  /*4950*/  UIADD3 UR7, UR7, 0x1, URZ ;  /* 0x0000000107077890 */ /* 0x000fc8000fffe03f */
[----:B------:R-:W-:-:S04]  /*4960*/  UISETP.NE.AND UP0, UPT, UR7, 0x5, UPT ;  /* 0x000000050700788c */ /* 0x000fc8000bf05270 */
[----:B------:R-:W-:Y:S02]  /*4970*/  USEL UR10, URZ, 0x1, UP0 ;  /* 0x000000013f0a7887 */ /* 0x000fe40008000000 */
[----:B------:R-:W-:-:S04]  /*4980*/  USEL UR7, UR7, URZ, UP0 ;  /* 0x0000003f07077287 */ /* 0x000fc80008000000 */
[----:B------:R-:W-:Y:S01]  /*4990*/  LOP3.LUT R6, R6, UR10, RZ, 0x3c, !PT ;  /* 0x0000000a06067c12 */ /* 0x000fe2000f8e3cff */
[----:B------:R-:W-:Y:S02]  /*49a0*/  WARPGROUP.DEPBAR.LE gsb0, 0x0 ;  /* 0x00008000000079c5 */ /* 0x000fe40000010000 */
        /* <DEDUP_REMOVED lines=18> */
[----:B------:R-:W-:Y:S05]  /*4ad0*/  @!P0 BRA `(.L_x_26) ;  /* 0x0000000000048947 */ /* 0x000fea0003800000 */
[----:B------:R-:W-:Y:S01]  /*4ae0*/  BPT.TRAP 0x1 ;  /* 0x000000040000795c */ /* 0x000fe20000300000 */
.L_x_26:
[----:B-1----:R-:W-:Y:S01]  /*4af0*/  FMNMX R4, R24, R7, !PT ;  /* 0x0000000718047209 */ /* 0x002fe20007800000 */
[----:B------:R-:W-:Y:S01]  /*4b00*/  ULEA UR10, UR7, UR36, 0x3 ;  /* 0x00000024070a7291 */ /* 0x000fe2000f8e183f */
[----:B------:R-:W-:Y:S02]  /*4b10*/  FMNMX R10, R26, R9, !PT ;  /* 0x000000091a0a7209 */ /* 0x000fe40007800000 */
[----:B------:R-:W-:Y:S02]  /*4b20*/  FMNMX R3, R25, R4, !PT ;  /* 0x0000000419037209 */ /* 0x000fe40007800000 */
[----:B------:R-:W-:Y:S02]  /*4b30*/  FMNMX R11, R27, R10, !PT ;  /* 0x0000000a1b0b7209 */ /* 0x000fe40007800000 */
[----:B------:R-:W-:Y:S02]  /*4b40*/  FMNMX R4, R28, R3, !PT ;  /* 0x000000031c047209 */ /* 0x000fe40007800000 */
[----:B------:R-:W-:-:S02]  /*4b50*/  FMNMX R10, R30, R11, !PT ;  /* 0x0000000b1e0a7209 */ /* 0x000fc40007800000 */
[----:B------:R-:W-:Y:S02]  /*4b60*/  FMNMX R3, R29, R4, !PT ;  /* 0x000000041d037209 */ /* 0x000fe40007800000 */
[----:B------:R-:W-:Y:S02]  /*4b70*/  FMNMX R13, R31, R10, !PT ;  /* 0x0000000a1f0d7209 */ /* 0x000fe40007800000 */
        /* <DEDUP_REMOVED lines=27> */
[----:B------:R-:W-:-:S05]  /*4d30*/  FMNMX R4, R85, R4, !PT ;  /* 0x0000000455047209 */ /* 0x000fca0007800000 */
[----:B------:R-:W1:Y:S02]  /*4d40*/  SHFL.BFLY PT, R3, R4, 0x1, 0x1f ;  /* 0x0c201f0004037f89 */ /* 0x000e6400000e0000 */
[----:B-1----:R-:W-:Y:S02]  /*4d50*/  FMNMX R8, R4, R3, !PT ;  /* 0x0000000304087209 */ /* 0x002fe40007800000 */
[----:B------:R-:W-:-:S03]  /*4d60*/  FMNMX R4, R34, R13, !PT ;  /* 0x0000000d22047209 */ /* 0x000fc60007800000 */
[----:B------:R-:W1:Y:S01]  /*4d70*/  SHFL.BFLY PT, R3, R8, 0x2, 0x1f ;  /* 0x0c401f0008037f89 */ /* 0x000e6200000e0000 */
[----:B------:R-:W-:-:S04]  /*4d80*/  FMNMX R15, R35, R4, !PT ;  /* 0x00000004230f7209 */ /* 0x000fc80007800000 */
[----:B------:R-:W-:-:S04]  /*4d90*/  FMNMX R4, R38, R15, !PT ;  /* 0x0000000f26047209 */ /* 0x000fc80007800000 */
[----:B------:R-:W-:-:S04]  /*4da0*/  FMNMX R15, R39, R4, !PT ;  /* 0x00000004270f7209 */ /* 0x000fc80007800000 */
[----:B------:R-:W-:-:S04]  /*4db0*/  FMNMX R4, R42, R15, !PT ;  /* 0x0000000f2a047209 */ /* 0x000fc80007800000 */
[----:B------:R-:W-:-:S04]  /*4dc0*/  FMNMX R17, R43, R4, !PT ;  /* 0x000000042b117209 */ /* 0x000fc80007800000 */
[----:B------:R-:W-:Y:S02]  /*4dd0*/  FMNMX R4, R46, R17, !PT ;  /* 0x000000112e047209 */ /* 0x000fe40007800000 */
[----:B-1----:R-:W-:Y:S02]  /*4de0*/  FMNMX R3, R8, R3, !PT ;  /* 0x0000000308037209 */ /* 0x002fe40007800000 */
[----:B------:R-:W-:Y:S02]  /*4df0*/  FMNMX R19, R47, R4, !PT ;  /* 0x000000042f137209 */ /* 0x000fe40007800000 */
[C---:B------:R-:W-:Y:S02]  /*4e00*/  FSETP.NEU.AND P2, PT, R3.reuse, -INF , PT ;  /* 0xff8000000300780b */ /* 0x040fe40003f4d000 */
[----:B------:R-:W-:Y:S02]  /*4e10*/  FMNMX R4, R50, R19, !PT ;  /* 0x0000001332047209 */ /* 0x000fe40007800000 */
[----:B------:R-:W-:-:S02]  /*4e20*/  FSEL R12, R3, RZ, P2 ;  /* 0x000000ff030c7208 */ /* 0x000fc40001000000 */
[----:B------:R-:W-:-:S03]  /*4e30*/  FMNMX R19, R51, R4, !PT ;  /* 0x0000000433137209 */ /* 0x000fc60007800000 */
[----:B------:R-:W-:Y:S01]  /*4e40*/  FMUL R144, R12, UR38 ;  /* 0x000000260c907c20 */ /* 0x000fe20008400000 */
[----:B------:R-:W-:Y:S01]  /*4e50*/  FMNMX R4, R54, R19, !PT ;  /* 0x0000001336047209 */ /* 0x000fe20007800000 */
[----:B------:R-:W-:Y:S02]  /*4e60*/  FADD R12, -R12, R7 ;  /* 0x000000070c0c7221 */ /* 0x000fe40000000100 */
[--C-:B------:R-:W-:Y:S01]  /*4e70*/  FFMA R24, R24, UR38, -R144.reuse ;  /* 0x0000002618187c23 */ /* 0x100fe20008000890 */
[--C-:B------:R-:W-:Y:S01]  /*4e80*/  FFMA R11, R25, UR38, -R144.reuse ;  /* 0x00000026190b7c23 */ /* 0x100fe20008000890 */
[--C-:B------:R-:W-:Y:S01]  /*4e90*/  FFMA R8, R28, UR38, -R144.reuse ;  /* 0x000000261c087c23 */ /* 0x100fe20008000890 */
[--C-:B------:R-:W-:Y:S01]  /*4ea0*/  FFMA R15, R33, UR38, -R144.reuse ;  /* 0x00000026210f7c23 */ /* 0x100fe20008000890 */
[--C-:B------:R-:W-:Y:S01]  /*4eb0*/  FFMA R13, R29, UR38, -R144.reuse ;  /* 0x000000261d0d7c23 */ /* 0x100fe20008000890 */
[----:B------:R-:W-:Y:S01]  /*4ec0*/  FSETP.GEU.AND P6, PT, R24, -126, PT ;  /* 0xc2fc00001800780b */ /* 0x000fe20003fce000 */
        /* <DEDUP_REMOVED lines=9> */
[----:B------:R-:W-:Y:S01]  /*4f60*/  FMNMX R21, R55, R4, !PT ;  /* 0x0000000437157209 */ /* 0x000fe20007800000 */
[--C-:B------:R-:W-:Y:S01]  /*4f70*/  FFMA R19, R41, UR38, -R144.reuse ;  /* 0x0000002629137c23 */ /* 0x100fe20008000890 */
[--C-:B------:R-:W-:Y:S01]  /*4f80*/  FFMA R36, R48, UR38, -R144.reuse ;  /* 0x0000002630247c23 */ /* 0x100fe20008000890 */
[----:B------:R-:W-:Y:S01]  /*4f90*/  @!P6 FMUL R24, R24, 0.5 ;  /* 0x3f0000001818e820 */ /* 0x000fe20000400000 */
[----:B------:R-:W-:Y:S01]  /*4fa0*/  FMNMX R4, R58, R21, !PT ;  /* 0x000000153a047209 */ /* 0x000fe20007800000 */
[----:B------:R-:W-:Y:S01]  /*4fb0*/  @!P3 FMUL R11, R11, 0.5 ;  /* 0x3f0000000b0bb820 */ /* 0x000fe20000400000 */
[--C-:B------:R-:W-:Y:S01]  /*4fc0*/  FFMA R21, R45, UR38, -R144.reuse ;  /* 0x000000262d157c23 */ /* 0x100fe20008000890 */
[----:B------:R-:W-:Y:S01]  /*4fd0*/  @!P4 FMUL R8, R8, 0.5 ;  /* 0x3f0000000808c820 */ /* 0x000fe20000400000 */
[----:B------:R-:W-:Y:S01]  /*4fe0*/  FMNMX R23, R59, R4, !PT ;  /* 0x000000043b177209 */ /* 0x000fe20007800000 */
[----:B------:R-:W1:Y:S01]  /*4ff0*/  MUFU.EX2 R24, R24 ;  /* 0x0000001800187308 */ /* 0x000e620000000800 */
[----:B------:R-:W-:Y:S01]  /*5000*/  @!P5 FMUL R13, R13, 0.5 ;  /* 0x3f0000000d0dd820 */ /* 0x000fe20000400000 */
[----:B------:R-:W-:Y:S01]  /*5010*/  @!P2 FMUL R28, R28, 0.5 ;  /* 0x3f0000001c1ca820 */ /* 0x000fe20000400000 */
[----:B------:R-:W-:Y:S01]  /*5020*/  FMNMX R4, R62, R23, !PT ;  /* 0x000000173e047209 */ /* 0x000fe20007800000 */
[--C-:B------:R-:W-:Y:S01]  /*5030*/  FFMA R41, R53, UR38, -R144.reuse ;  /* 0x0000002635297c23 */ /* 0x100fe20008000890 */
[--C-:B------:R-:W-:Y:S01]  /*5040*/  FFMA R16, R52, UR38, -R144.reuse ;  /* 0x0000002634107c23 */ /* 0x100fe20008000890 */
[--C-:B------:R-:W-:Y:S01]  /*5050*/  FFMA R45, R56, UR38, -R144.reuse ;  /* 0x00000026382d7c23 */ /* 0x100fe20008000890 */
[----:B------:R-:W-:Y:S01]  /*5060*/  FMNMX R23, R63, R4, !PT ;  /* 0x000000043f177209 */ /* 0x000fe20007800000 */
[----:B------:R-:W2:Y:S01]  /*5070*/  MUFU.EX2 R11, R11 ;  /* 0x0000000b000b7308 */ /* 0x000ea20000000800 */
[--C-:B------:R-:W-:Y:S01]  /*5080*/  FFMA R18, R57, UR38, -R144.reuse ;  /* 0x0000002639127c23 */ /* 0x100fe20008000890 */
[--C-:B------:R-:W-:Y:S01]  /*5090*/  FFMA R53, R64, UR38, -R144.reuse ;  /* 0x0000002640357c23 */ /* 0x100fe20008000890 */
[----:B------:R-:W-:Y:S01]  /*50a0*/  FMNMX R4, R66, R23, !PT ;  /* 0x0000001742047209 */ /* 0x000fe20007800000 */
[--C-:B------:R-:W-:Y:S01]  /*50b0*/  FFMA R23, R49, UR38, -R144.reuse ;  /* 0x0000002631177c23 */ /* 0x100fe20008000890 */
[--C-:B------:R-:W-:Y:S01]  /*50c0*/  FFMA R49, R60, UR38, -R144.reuse ;  /* 0x000000263c317c23 */ /* 0x100fe20008000890 */
[--C-:B------:R-:W-:Y:S01]  /*50d0*/  FFMA R20, R61, UR38, -R144.reuse ;  /* 0x000000263d147c23 */ /* 0x100fe20008000890 */
[----:B------:R-:W-:Y:S01]  /*50e0*/  FMNMX R25, R67, R4, !PT ;  /* 0x0000000443197209 */ /* 0x000fe20007800000 */
[----:B------:R-:W3:Y:S01]  /*50f0*/  MUFU.EX2 R8, R8 ;  /* 0x0000000800087308 */ /* 0x000ee20000000800 */
[----:B-1----:R-:W-:Y:S01]  /*5100*/  @!P6 FMUL R24, R24, R24 ;  /* 0x000000181818e220 */ /* 0x002fe20000400000 */
[----:B------:R-:W-:Y:S01]  /*5110*/  FSETP.GEU.AND P6, PT, R15, -126, PT ;  /* 0xc2fc00000f00780b */ /* 0x000fe20003fce000 */
[--C-:B------:R-:W-:Y:S01]  /*5120*/  FFMA R22, R65, UR38, -R144.reuse ;  /* 0x0000002641167c23 */ /* 0x100fe20008000890 */
[----:B------:R-:W-:Y:S01]  /*5130*/  FMNMX R4, R70, R25, !PT ;  /* 0x0000001946047209 */ /* 0x000fe20007800000 */
[--C-:B------:R-:W-:Y:S01]  /*5140*/  FFMA R57, R68, UR38, -R144.reuse ;  /* 0x0000002644397c23 */ /* 0x100fe20008000890 */
[--C-:B------:R-:W-:Y:S01]  /*5150*/  FFMA R44, R73, UR38, -R144.reuse ;  /* 0x00000026492c7c23 */ /* 0x100fe20008000890 */
[--C-:B------:R-:W-:Y:S01]  /*5160*/  FFMA R40, R69, UR38, -R144.reuse ;  /* 0x0000002645287c23 */ /* 0x100fe20008000890 */
[----:B------:R-:W1:Y:S01]  /*5170*/  MUFU.EX2 R13, R13 ;  /* 0x0000000d000d7308 */ /* 0x000e620000000800 */
[----:B--2---:R-:W-:Y:S01]  /*5180*/  @!P3 FMUL R11, R11, R11 ;  /* 0x0000000b0b0bb220 */ /* 0x004fe20000400000 */
[----:B------:R-:W-:Y:S01]  /*5190*/  FSETP.GEU.AND P3, PT, R10, -126, PT ;  /* 0xc2fc00000a00780b */ /* 0x000fe20003f6e000 */
[--C-:B------:R-:W-:Y:S01]  /*51a0*/  FFMA R61, R72, UR38, -R144.reuse ;  /* 0x00000026483d7c23 */ /* 0x100fe20008000890 */
[----:B------:R-:W-:Y:S01]  /*51b0*/  FMNMX R25, R71, R4, !PT ;  /* 0x0000000447197209 */ /* 0x000fe20007800000 */
[--C-:B------:R-:W-:Y:S01]  /*51c0*/  FFMA R65, R76, UR38, -R144.reuse ;  /* 0x000000264c417c23 */ /* 0x100fe20008000890 */
[--C-:B------:R-:W-:Y:S01]  /*51d0*/  FFMA R48, R77, UR38, -R144.reuse ;  /* 0x000000264d307c23 */ /* 0x100fe20008000890 */
[----:B------:R-:W-:Y:S01]  /*51e0*/  @!P6 FMUL R15, R15, 0.5 ;  /* 0x3f0000000f0fe820 */ /* 0x000fe20000400000 */
[----:B------:R-:W2:Y:S01]  /*51f0*/  MUFU.EX2 R28, R28 ;  /* 0x0000001c001c7308 */ /* 0x000ea20000000800 */
[----:B---3--:R-:W-:Y:S01]  /*5200*/  @!P4 FMUL R8, R8, R8 ;  /* 0x000000080808c220 */ /* 0x008fe20000400000 */
[----:B------:R-:W-:Y:S01]  /*5210*/  FSETP.GEU.AND P4, PT, R17, -126, PT ;  /* 0xc2fc00001100780b */ /* 0x000fe20003f8e000 */
[--C-:B------:R-:W-:Y:S01]  /*5220*/  FFMA R52, R81, UR38, -R144.reuse ;  /* 0x0000002651347c23 */ /* 0x100fe20008000890 */
[----:B------:R-:W-:Y:S01]  /*5230*/  FMNMX R4, R74, R25, !PT ;  /* 0x000000194a047209 */ /* 0x000fe20007800000 */
[--C-:B------:R-:W-:Y:S01]  /*5240*/  FFMA R69, R80, UR38, -R144.reuse ;  /* 0x0000002650457c23 */ /* 0x100fe20008000890 */
[--C-:B------:R-:W-:Y:S01]  /*5250*/  FFMA R56, R85, UR38, -R144.reuse ;  /* 0x0000002655387c23 */ /* 0x100fe20008000890 */
[----:B------:R-:W-:Y:S01]  /*5260*/  @!P3 FMUL R10, R10, 0.5 ;  /* 0x3f0000000a0ab820 */ /* 0x000fe20000400000 */
[----:B------:R-:W3:Y:S01]  /*5270*/  MUFU.EX2 R15, R15 ;  /* 0x0000000f000f7308 */ /* 0x000ee20000000800 */
[----:B-1----:R-:W-:Y:S01]  /*5280*/  @!P5 FMUL R13, R13, R13 ;  /* 0x0000000d0d0dd220 */ /* 0x002fe20000400000 */
[----:B------:R-:W-:Y:S01]  /*5290*/  FSETP.GEU.AND P5, PT, R32, -126, PT ;  /* 0xc2fc00002000780b */ /* 0x000fe20003fae000 */
[----:B------:R-:W-:Y:S01]  /*52a0*/  FFMA R73, R84, UR38, -R144 ;  /* 0x0000002654497c23 */ /* 0x000fe20008000890 */
[----:B------:R-:W-:Y:S01]  /*52b0*/  FMNMX R25, R75, R4, !PT ;  /* 0x000000044b197209 */ /* 0x000fe20007800000 */
[----:B------:R-:W-:-:S02]  /*52c0*/  FMUL R12, R12, UR38 ;  /* 0x000000260c0c7c20 */ /* 0x000fc40008400000 */
[----:B------:R-:W-:Y:S01]  /*52d0*/  @!P4 FMUL R17, R17, 0.5 ;  /* 0x3f0000001111c820 */ /* 0x000fe20000400000 */
[----:B------:R-:W1:Y:S01]  /*52e0*/  MUFU.EX2 R10, R10 ;  /* 0x0000000a000a7308 */ /* 0x000e620000000800 */
[----:B--2---:R-:W-:Y:S01]  /*52f0*/  @!P2 FMUL R28, R28, R28 ;  /* 0x0000001c1c1ca220 */ /* 0x004fe20000400000 */
[----:B------:R-:W-:Y:S02]  /*5300*/  FSETP.GEU.AND P2, PT, R19, -126, PT ;  /* 0xc2fc00001300780b */ /* 0x000fe40003f4e000 */
[----:B------:R-:W-:-:S03]  /*5310*/  FMNMX R4, R78, R25, !PT ;  /* 0x000000194e047209 */ /* 0x000fc60007800000 */
[----:B------:R-:W-:Y:S01]  /*5320*/  @!P5 FMUL R32, R32, 0.5 ;  /* 0x3f0000002020d820 */ /* 0x000fe20000400000 */
[----:B------:R-:W2:Y:S01]  /*5330*/  MUFU.EX2 R17, R17 ;  /* 0x0000001100117308 */ /* 0x000ea20000000800 */
[----:B---3--:R-:W-:Y:S01]  /*5340*/  @!P6 FMUL R15, R15, R15 ;  /* 0x0000000f0f0fe220 */ /* 0x008fe20000400000 */
[----:B------:R-:W-:Y:S02]  /*5350*/  FSETP.GEU.AND P6, PT, R14, -126, PT ;  /* 0xc2fc00000e00780b */ /* 0x000fe40003fce000 */
[----:B------:R-:W-:-:S03]  /*5360*/  FMNMX R25, R79, R4, !PT ;  /* 0x000000044f197209 */ /* 0x000fc60007800000 */
[----:B------:R-:W-:Y:S01]  /*5370*/  @!P2 FMUL R19, R19, 0.5 ;  /* 0x3f0000001313a820 */ /* 0x000fe20000400000 */
[----:B------:R-:W3:Y:S01]  /*5380*/  MUFU.EX2 R32, R32 ;  /* 0x0000002000207308 */ /* 0x000ee20000000800 */
[----:B-1----:R-:W-:Y:S01]  /*5390*/  @!P3 FMUL R10, R10, R10 ;  /* 0x0000000a0a0ab220 */ /* 0x002fe20000400000 */
[----:B------:R-:W-:Y:S02]  /*53a0*/  FSETP.GEU.AND P3, PT, R21, -126, PT ;  /* 0xc2fc00001500780b */ /* 0x000fe40003f6e000 */
[----:B------:R-:W-:-:S03]  /*53b0*/  FMNMX R4, R82, R25, !PT ;  /* 0x0000001952047209 */ /* 0x000fc60007800000 */
        /* <DEDUP_REMOVED lines=18> */
[----:B------:R-:W-:Y:S01]  /*54e0*/  FSETP.GEU.AND P6, PT, R41, -126, PT ;  /* 0xc2fc00002900780b */ /* 0x000fe20003fce000 */
[----:B------:R-:W2:Y:S04]  /*54f0*/  SHFL.BFLY PT, R25, R4, 0x1, 0x1f ;  /* 0x0c201f0004197f89 */ /* 0x000ea800000e0000 */
[----:B------:R-:W-:Y:S01]  /*5500*/  @!P2 FMUL R16, R16, 0.5 ;  /* 0x3f0000001010a820 */ /* 0x000fe20000400000 */
[----:B------:R-:W4:Y:S01]  /*5510*/  MUFU.EX2 R23, R23 ;  /* 0x0000001700177308 */ /* 0x000f220000000800 */
[----:B---3--:R-:W-:Y:S01]  /*5520*/  @!P3 FMUL R21, R21, R21 ;  /* 0x000000151515b220 */ /* 0x008fe20000400000 */
[----:B------:R-:W-:-:S05]  /*5530*/  FSETP.GEU.AND P3, PT, R45, -126, PT ;  /* 0xc2fc00002d00780b */ /* 0x000fca0003f6e000 */
[----:B------:R-:W-:Y:S01]  /*5540*/  @!P6 FMUL R41, R41, 0.5 ;  /* 0x3f0000002929e820 */ /* 0x000fe20000400000 */
[----:B------:R-:W3:Y:S01]  /*5550*/  MUFU.EX2 R16, R16 ;  /* 0x0000001000107308 */ /* 0x000ee20000000800 */
[----:B-1----:R-:W-:Y:S01]  /*5560*/  @!P4 FMUL R36, R36, R36 ;  /* 0x000000242424c220 */ /* 0x002fe20000400000 */
[----:B------:R-:W-:-:S05]  /*5570*/  FSETP.GEU.AND P4, PT, R18, -126, PT ;  /* 0xc2fc00001200780b */ /* 0x000fca0003f8e000 */
[----:B------:R-:W-:Y:S01]  /*5580*/  @!P3 FMUL R45, R45, 0.5 ;  /* 0x3f0000002d2db820 */ /* 0x000fe20000400000 */
[----:B------:R-:W1:Y:S01]  /*5590*/  MUFU.EX2 R41, R41 ;  /* 0x0000002900297308 */ /* 0x000e620000000800 */
[----:B----4-:R-:W-:Y:S01]  /*55a0*/  @!P5 FMUL R23, R23, R23 ;  /* 0x000000171717d220 */ /* 0x010fe20000400000 */
[----:B------:R-:W-:Y:S02]  /*55b0*/  FSETP.GEU.AND P5, PT, R49, -126, PT ;  /* 0xc2fc00003100780b */ /* 0x000fe40003fae000 */
[----:B--2---:R-:W-:-:S03]  /*55c0*/  FMNMX R4, R4, R25, !PT ;  /* 0x0000001904047209 */ /* 0x004fc60007800000 */
[----:B------:R-:W-:Y:S01]  /*55d0*/  @!P4 FMUL R18, R18, 0.5 ;  /* 0x3f0000001212c820 */ /* 0x000fe20000400000 */
[----:B------:R-:W2:Y:S01]  /*55e0*/  MUFU.EX2 R45, R45 ;  /* 0x0000002d002d7308 */ /* 0x000ea20000000800 */
[----:B---3--:R-:W-:Y:S01]  /*55f0*/  @!P2 FMUL R16, R16, R16 ;  /* 0x000000101010a220 */ /* 0x008fe20000400000 */
[----:B------:R-:W-:Y:S01]  /*5600*/  FSETP.GEU.AND P2, PT, R20, -126, PT ;  /* 0xc2fc00001400780b */ /* 0x000fe20003f4e000 */
[----:B------:R-:W3:Y:S04]  /*5610*/  SHFL.BFLY PT, R25, R4, 0x2, 0x1f ;  /* 0x0c401f0004197f89 */ /* 0x000ee800000e0000 */
[----:B------:R-:W-:Y:S01]  /*5620*/  @!P5 FMUL R49, R49, 0.5 ;  /* 0x3f0000003131d820 */ /* 0x000fe20000400000 */
[----:B------:R-:W4:Y:S01]  /*5630*/  MUFU.EX2 R18, R18 ;  /* 0x0000001200127308 */ /* 0x000f220000000800 */
[----:B-1----:R-:W-:Y:S01]  /*5640*/  @!P6 FMUL R41, R41, R41 ;  /* 0x000000292929e220 */ /* 0x002fe20000400000 */
[----:B------:R-:W-:-:S05]  /*5650*/  FSETP.GEU.AND P6, PT, R53, -126, PT ;  /* 0xc2fc00003500780b */ /* 0x000fca0003fce000 */
[----:B------:R-:W-:Y:S01]  /*5660*/  @!P2 FMUL R20, R20, 0.5 ;  /* 0x3f0000001414a820 */ /* 0x000fe20000400000 */
[----:B------:R-:W1:Y:S01]  /*5670*/  MUFU.EX2 R49, R49 ;  /* 0x0000003100317308 */ /* 0x000e620000000800 */
[----:B--2---:R-:W-:Y:S01]  /*5680*/  @!P3 FMUL R45, R45, R45 ;  /* 0x0000002d2d2db220 */ /* 0x004fe20000400000 */
[----:B------:R-:W-:-:S03]  /*5690*/  FSETP.GEU.AND P3, PT, R22, -126, PT ;  /* 0xc2fc00001600780b */ /* 0x000fc60003f6e000 */
[----:B------:R-:W-:Y:S01]  /*56a0*/  FADD R7, R24, R45 ;  /* 0x0000002d18077221 */ /* 0x000fe20000000000 */
[----:B------:R-:W-:Y:S01]  /*56b0*/  F2FP.BF16.F32.PACK_AB R24, R11, R24 ;  /* 0x000000180b18723e */ /* 0x000fe200000010ff */
[----:B------:R-:W-:Y:S01]  /*56c0*/  @!P6 FMUL R53, R53, 0.5 ;  /* 0x3f0000003535e820 */ /* 0x000fe20000400000 */
[----:B------:R-:W2:Y:S01]  /*56d0*/  MUFU.EX2 R20, R20 ;  /* 0x0000001400147308 */ /* 0x000ea20000000800 */
[----:B----4-:R-:W-:Y:S01]  /*56e0*/  @!P4 FMUL R18, R18, R18 ;  /* 0x000000121212c220 */ /* 0x010fe20000400000 */
[----:B------:R-:W-:Y:S02]  /*56f0*/  FSETP.GEU.AND P4, PT, R57, -126, PT ;  /* 0xc2fc00003900780b */ /* 0x000fe40003f8e000 */
[----:B---3--:R-:W-:-:S03]  /*5700*/  FMNMX R4, R4, R25, !PT ;  /* 0x0000001904047209 */ /* 0x008fc60007800000 */
[----:B------:R-:W-:Y:S01]  /*5710*/  @!P3 FMUL R22, R22, 0.5 ;  /* 0x3f0000001616b820 */ /* 0x000fe20000400000 */
[----:B------:R-:W3:Y:S01]  /*5720*/  MUFU.EX2 R53, R53 ;  /* 0x0000003500357308 */ /* 0x000ee20000000800 */
[----:B-1----:R-:W-:Y:S01]  /*5730*/  @!P5 FMUL R49, R49, R49 ;  /* 0x000000313131d220 */ /* 0x002fe20000400000 */
[----:B------:R-:W-:-:S05]  /*5740*/  FSETP.GEU.AND P5, PT, R40, -126, PT ;  /* 0xc2fc00002800780b */ /* 0x000fca0003fae000 */
[----:B------:R-:W-:Y:S01]  /*5750*/  @!P4 FMUL R57, R57, 0.5 ;  /* 0x3f0000003939c820 */ /* 0x000fe20000400000 */
[----:B------:R-:W1:Y:S01]  /*5760*/  MUFU.EX2 R22, R22 ;  /* 0x0000001600167308 */ /* 0x000e620000000800 */
[----:B--2---:R-:W-:Y:S01]  /*5770*/  @!P2 FMUL R20, R20, R20 ;  /* 0x000000141414a220 */ /* 0x004fe20000400000 */
[----:B------:R-:W-:-:S05]  /*5780*/  FSETP.GEU.AND P2, PT, R61, -126, PT ;  /* 0xc2fc00003d00780b */ /* 0x000fca0003f4e000 */
[----:B------:R-:W-:Y:S01]  /*5790*/  @!P5 FMUL R40, R40, 0.5 ;  /* 0x3f0000002828d820 */ /* 0x000fe20000400000 */
[----:B------:R-:W2:Y:S01]  /*57a0*/  MUFU.EX2 R57, R57 ;  /* 0x0000003900397308 */ /* 0x000ea20000000800 */
        /* <DEDUP_REMOVED lines=17> */
[----:B------:R-:W-:-:S04]  /*58c0*/  FSETP.NEU.AND P2, PT, R4, -INF , PT ;  /* 0xff8000000400780b */ /* 0x000fc80003f4d000 */
[----:B------:R-:W-:Y:S01]  /*58d0*/  FSEL R68, R4, RZ, P2 ;  /* 0x000000ff04447208 */ /* 0x000fe20001000000 */
[----:B------:R-:W-:Y:S01]  /*58e0*/  @!P5 FMUL R69, R69, 0.5 ;  /* 0x3f0000004545d820 */ /* 0x000fe20000400000 */
[----:B------:R-:W1:Y:S01]  /*58f0*/  MUFU.EX2 R48, R48 ;  /* 0x0000003000307308 */ /* 0x000e620000000800 */
[----:B--2---:R-:W-:Y:S01]  /*5900*/  @!P6 FMUL R44, R44, R44 ;  /* 0x0000002c2c2ce220 */ /* 0x004fe20000400000 */
[----:B------:R-:W-:Y:S01]  /*5910*/  FSETP.GEU.AND P6, PT, R52, -126, PT ;  /* 0xc2fc00003400780b */ /* 0x000fe20003fce000 */
[----:B------:R-:W-:Y:S01]  /*5920*/  FMUL R72, R68, UR38 ;  /* 0x0000002644487c20 */ /* 0x000fe20008400000 */
[----:B------:R-:W-:-:S03]  /*5930*/  FSETP.GEU.AND P2, PT, R73, -126, PT ;  /* 0xc2fc00004900780b */ /* 0x000fc60003f4e000 */
[--C-:B------:R-:W-:Y:S01]  /*5940*/  FFMA R25, R26, UR38, -R72.reuse ;  /* 0x000000261a197c23 */ /* 0x100fe20008000848 */
[----:B------:R-:W2:Y:S01]  /*5950*/  MUFU.EX2 R69, R69 ;  /* 0x0000004500457308 */ /* 0x000ea20000000800 */
[----:B---3--:R-:W-:Y:S01]  /*5960*/  @!P3 FMUL R65, R65, R65 ;  /* 0x000000414141b220 */ /* 0x008fe20000400000 */
[----:B------:R-:W-:Y:S01]  /*5970*/  FSETP.GEU.AND P3, PT, R56, -126, PT ;  /* 0xc2fc00003800780b */ /* 0x000fe20003f6e000 */
[--C-:B------:R-:W-:Y:S01]  /*5980*/  FFMA R26, R27, UR38, -R72.reuse ;  /* 0x000000261b1a7c23 */ /* 0x100fe20008000848 */
[--C-:B------:R-:W-:Y:S01]  /*5990*/  FFMA R27, R30, UR38, -R72.reuse ;  /* 0x000000261e1b7c23 */ /* 0x100fe20008000848 */
[--C-:B------:R-:W-:Y:S01]  /*59a0*/  FFMA R29, R34, UR38, -R72.reuse ;  /* 0x00000026221d7c23 */ /* 0x100fe20008000848 */
[--C-:B------:R-:W-:Y:S01]  /*59b0*/  FFMA R31, R31, UR38, -R72.reuse ;  /* 0x000000261f1f7c23 */ /* 0x100fe20008000848 */
[----:B------:R-:W-:Y:S01]  /*59c0*/  @!P6 FMUL R52, R52, 0.5 ;  /* 0x3f0000003434e820 */ /* 0x000fe20000400000 */
[--C-:B------:R-:W-:Y:S01]  /*59d0*/  FFMA R35, R35, UR38, -R72.reuse ;  /* 0x0000002623237c23 */ /* 0x100fe20008000848 */
[----:B-1----:R-:W-:Y:S01]  /*59e0*/  @!P4 FMUL R48, R48, R48 ;  /* 0x000000303030c220 */ /* 0x002fe20000400000 */
[----:B------:R-:W-:Y:S01]  /*59f0*/  FSETP.GEU.AND P4, PT, R25, -126, PT ;  /* 0xc2fc00001900780b */ /* 0x000fe20003f8e000 */
[----:B------:R-:W-:Y:S01]  /*5a00*/  @!P2 FMUL R73, R73, 0.5 ;  /* 0x3f0000004949a820 */ /* 0x000fe20000400000 */
[--C-:B------:R-:W-:Y:S01]  /*5a10*/  FFMA R39, R39, UR38, -R72.reuse ;  /* 0x0000002627277c23 */ /* 0x100fe20008000848 */
[----:B------:R-:W1:Y:S01]  /*5a20*/  MUFU.EX2 R52, R52 ;  /* 0x0000003400347308 */ /* 0x000e620000000800 */
[--C-:B------:R-:W-:Y:S01]  /*5a30*/  FFMA R43, R43, UR38, -R72.reuse ;  /* 0x000000262b2b7c23 */ /* 0x100fe20008000848 */
[----:B------:R-:W-:Y:S01]  /*5a40*/  @!P3 FMUL R56, R56, 0.5 ;  /* 0x3f0000003838b820 */ /* 0x000fe20000400000 */
[--C-:B------:R-:W-:Y:S01]  /*5a50*/  FFMA R33, R42, UR38, -R72.reuse ;  /* 0x000000262a217c23 */ /* 0x100fe20008000848 */
[----:B--2---:R-:W-:Y:S01]  /*5a60*/  @!P5 FMUL R69, R69, R69 ;  /* 0x000000454545d220 */ /* 0x004fe20000400000 */
[----:B------:R-:W-:Y:S01]  /*5a70*/  FSETP.GEU.AND P5, PT, R26, -126, PT ;  /* 0xc2fc00001a00780b */ /* 0x000fe20003fae000 */
[--C-:B------:R-:W-:Y:S01]  /*5a80*/  FFMA R47, R47, UR38, -R72.reuse ;  /* 0x000000262f2f7c23 */ /* 0x100fe20008000848 */
[--C-:B------:R-:W-:Y:S01]  /*5a90*/  FFMA R37, R50, UR38, -R72.reuse ;  /* 0x0000002632257c23 */ /* 0x100fe20008000848 */
[----:B------:R-:W2:Y:S01]  /*5aa0*/  MUFU.EX2 R56, R56 ;  /* 0x0000003800387308 */ /* 0x000ea20000000800 */
[--C-:B------:R-:W-:Y:S01]  /*5ab0*/  FFMA R60, R58, UR38, -R72.reuse ;  /* 0x000000263a3c7c23 */ /* 0x100fe20008000848 */
[----:B------:R-:W-:Y:S01]  /*5ac0*/  @!P4 FMUL R25, R25, 0.5 ;  /* 0x3f0000001919c820 */ /* 0x000fe20000400000 */
[--C-:B------:R-:W-:Y:S01]  /*5ad0*/  FFMA R55, R55, UR38, -R72.reuse ;  /* 0x0000002637377c23 */ /* 0x100fe20008000848 */
[--C-:B------:R-:W-:Y:S01]  /*5ae0*/  FFMA R59, R59, UR38, -R72.reuse ;  /* 0x000000263b3b7c23 */ /* 0x100fe20008000848 */
[--C-:B------:R-:W-:Y:S01]  /*5af0*/  FFMA R51, R51, UR38, -R72.reuse ;  /* 0x0000002633337c23 */ /* 0x100fe20008000848 */
[--C-:B------:R-:W-:Y:S01]  /*5b00*/  FFMA R64, R66, UR38, -R72.reuse ;  /* 0x0000002642407c23 */ /* 0x100fe20008000848 */
[--C-:B------:R-:W-:Y:S01]  /*5b10*/  FFMA R66, R70, UR38, -R72.reuse ;  /* 0x0000002646427c23 */ /* 0x100fe20008000848 */
[----:B------:R-:W3:Y:S01]  /*5b20*/  MUFU.EX2 R73, R73 ;  /* 0x0000004900497308 */ /* 0x000ee20000000800 */
[----:B-1----:R-:W-:Y:S01]  /*5b30*/  @!P6 FMUL R52, R52, R52 ;  /* 0x000000343434e220 */ /* 0x002fe20000400000 */
[----:B------:R-:W-:Y:S01]  /*5b40*/  FSETP.GEU.AND P6, PT, R27, -126, PT ;  /* 0xc2fc00001b00780b */ /* 0x000fe20003fce000 */
[----:B------:R-:W-:Y:S01]  /*5b50*/  @!P5 FMUL R26, R26, 0.5 ;  /* 0x3f0000001a1ad820 */ /* 0x000fe20000400000 */
[--C-:B------:R-:W-:Y:S01]  /*5b60*/  FFMA R62, R62, UR38, -R72.reuse ;  /* 0x000000263e3e7c23 */ /* 0x100fe20008000848 */
[--C-:B------:R-:W-:Y:S01]  /*5b70*/  FFMA R74, R74, UR38, -R72.reuse ;  /* 0x000000264a4a7c23 */ /* 0x100fe20008000848 */
[--C-:B------:R-:W-:Y:S01]  /*5b80*/  FFMA R75, R75, UR38, -R72.reuse ;  /* 0x000000264b4b7c23 */ /* 0x100fe20008000848 */
[--C-:B------:R-:W-:Y:S01]  /*5b90*/  FFMA R78, R78, UR38, -R72.reuse ;  /* 0x000000264e4e7c23 */ /* 0x100fe20008000848 */
[----:B------:R-:W1:Y:S01]  /*5ba0*/  MUFU.EX2 R25, R25 ;  /* 0x0000001900197308 */ /* 0x000e620000000800 */
[----:B--2---:R-:W-:Y:S01]  /*5bb0*/  @!P3 FMUL R56, R56, R56 ;  /* 0x000000383838b220 */ /* 0x004fe20000400000 */
[----:B------:R-:W-:Y:S01]  /*5bc0*/  FSETP.GEU.AND P3, PT, R29, -126, PT ;  /* 0xc2fc00001d00780b */ /* 0x000fe20003f6e000 */
[--C-:B------:R-:W-:Y:S01]  /*5bd0*/  FFMA R71, R71, UR38, -R72.reuse ;  /* 0x0000002647477c23 */ /* 0x100fe20008000848 */
[--C-:B------:R-:W-:Y:S01]  /*5be0*/  FFMA R83, R83, UR38, -R72.reuse ;  /* 0x0000002653537c23 */ /* 0x100fe20008000848 */
[--C-:B------:R-:W-:Y:S01]  /*5bf0*/  FFMA R86, R86, UR38, -R72.reuse ;  /* 0x0000002656567c23 */ /* 0x100fe20008000848 */
[--C-:B------:R-:W-:Y:S01]  /*5c00*/  FFMA R87, R87, UR38, -R72.reuse ;  /* 0x0000002657577c23 */ /* 0x100fe20008000848 */
[----:B------:R-:W-:Y:S01]  /*5c10*/  @!P6 FMUL R27, R27, 0.5 ;  /* 0x3f0000001b1be820 */ /* 0x000fe20000400000 */
[----:B------:R2:W4:Y:S01]  /*5c20*/  MUFU.EX2 R30, R26 ;  /* 0x0000001a001e7308 */ /* 0x0005220000000800 */
[----:B---3--:R-:W-:Y:S01]  /*5c30*/  @!P2 FMUL R73, R73, R73 ;  /* 0x000000494949a220 */ /* 0x008fe20000400000 */
[----:B------:R-:W-:Y:S01]  /*5c40*/  FSETP.GEU.AND P2, PT, R31, -126, PT ;  /* 0xc2fc00001f00780b */ /* 0x000fe20003f4e000 */
[----:B------:R-:W-:Y:S01]  /*5c50*/  FFMA R79, R79, UR38, -R72 ;  /* 0x000000264f4f7c23 */ /* 0x000fe20008000848 */
[----:B------:R-:W-:Y:S01]  /*5c60*/  FADD R70, R36, R69 ;  /* 0x0000004524467221 */ /* 0x000fe20000000000 */
[----:B------:R-:W-:-:S02]  /*5c70*/  F2FP.BF16.F32.PACK_AB R36, R23, R36 ;  /* 0x000000241724723e */ /* 0x000fc400000010ff */
[----:B------:R-:W-:Y:S01]  /*5c80*/  @!P3 FMUL R29, R29, 0.5 ;  /* 0x3f0000001d1db820 */ /* 0x000fe20000400000 */
[----:B------:R-:W3:Y:S01]  /*5c90*/  MUFU.EX2 R27, R27 ;  /* 0x0000001b001b7308 */ /* 0x000ee20000000800 */
[----:B--2---:R-:W-:Y:S01]  /*5ca0*/  FFMA R26, R38, UR38, -R72 ;  /* 0x00000026261a7c23 */ /* 0x004fe20008000848 */
[----:B-1----:R-:W-:Y:S01]  /*5cb0*/  @!P4 FMUL R25, R25, R25 ;  /* 0x000000191919c220 */ /* 0x002fe20000400000 */
[----:B------:R-:W-:-:S04]  /*5cc0*/  FSETP.GEU.AND P4, PT, R35, -126, PT ;  /* 0xc2fc00002300780b */ /* 0x000fc80003f8e000 */
[----:B------:R-:W-:Y:S01]  /*5cd0*/  @!P2 FMUL R31, R31, 0.5 ;  /* 0x3f0000001f1fa820 */ /* 0x000fe20000400000 */
[----:B------:R-:W1:Y:S01]  /*5ce0*/  MUFU.EX2 R29, R29 ;  /* 0x0000001d001d7308 */ /* 0x000e620000000800 */
[----:B----4-:R-:W-:Y:S01]  /*5cf0*/  @!P5 FMUL R30, R30, R30 ;  /* 0x0000001e1e1ed220 */ /* 0x010fe20000400000 */
[----:B------:R-:W-:-:S06]  /*5d00*/  FSETP.GEU.AND P5, PT, R26, -126, PT ;  /* 0xc2fc00001a00780b */ /* 0x000fcc0003fae000 */
[----:B------:R-:W-:Y:S01]  /*5d10*/  @!P4 FMUL R35, R35, 0.5 ;  /* 0x3f0000002323c820 */ /* 0x000fe20000400000 */
[----:B---3--:R-:W-:Y:S01]  /*5d20*/  @!P6 FMUL R27, R27, R27 ;  /* 0x0000001b1b1be220 */ /* 0x008fe20000400000 */
[----:B------:R-:W-:Y:S01]  /*5d30*/  FSETP.GEU.AND P6, PT, R39, -126, PT ;  /* 0xc2fc00002700780b */ /* 0x000fe20003fce000 */
[----:B------:R-:W2:Y:S04]  /*5d40*/  MUFU.EX2 R34, R31 ;  /* 0x0000001f00227308 */ /* 0x000ea80000000800 */
[----:B------:R-:W-:Y:S01]  /*5d50*/  @!P5 FMUL R26, R26, 0.5 ;  /* 0x3f0000001a1ad820 */ /* 0x000fe20000400000 */
[----:B-1----:R-:W-:Y:S01]  /*5d60*/  @!P3 FMUL R29, R29, R29 ;  /* 0x0000001d1d1db220 */ /* 0x002fe20000400000 */
[----:B------:R-:W-:Y:S02]  /*5d70*/  FSETP.GEU.AND P3, PT, R43, -126, PT ;  /* 0xc2fc00002b00780b */ /* 0x000fe40003f6e000 */
[----:B------:R1:W3:Y:S04]  /*5d80*/  MUFU.EX2 R38, R35 ;  /* 0x0000002300267308 */ /* 0x0002e80000000800 */
[----:B------:R-:W-:-:S04]  /*5d90*/  @!P6 FMUL R39, R39, 0.5 ;  /* 0x3f0000002727e820 */ /* 0x000fc80000400000 */
[----:B------:R4:W5:Y:S01]  /*5da0*/  MUFU.EX2 R31, R26 ;  /* 0x0000001a001f7308 */ /* 0x0009620000000800 */
[----:B-1----:R-:W-:Y:S01]  /*5db0*/  FFMA R35, R46, UR38, -R72 ;  /* 0x000000262e237c23 */ /* 0x002fe20008000848 */
[----:B--2---:R-:W-:Y:S01]  /*5dc0*/  @!P2 FMUL R34, R34, R34 ;  /* 0x000000222222a220 */ /* 0x004fe20000400000 */
[----:B------:R-:W-:Y:S01]  /*5dd0*/  FSETP.GEU.AND P2, PT, R33, -126, PT ;  /* 0xc2fc00002100780b */ /* 0x000fe20003f4e000 */
[----:B------:R-:W-:-:S04]  /*5de0*/  @!P3 FMUL R43, R43, 0.5 ;  /* 0x3f0000002b2bb820 */ /* 0x000fc80000400000 */
[----:B------:R1:W2:Y:S01]  /*5df0*/  MUFU.EX2 R42, R39 ;  /* 0x00000027002a7308 */ /* 0x0002a20000000800 */
[----:B---3--:R-:W-:Y:S01]  /*5e00*/  @!P4 FMUL R38, R38, R38 ;  /* 0x000000262626c220 */ /* 0x008fe20000400000 */
[----:B------:R-:W-:Y:S01]  /*5e10*/  FSETP.GEU.AND P4, PT, R35, -126, PT ;  /* 0xc2fc00002300780b */ /* 0x000fe20003f8e000 */
[----:B----4-:R-:W-:Y:S01]  /*5e20*/  FADD R26, R32, R61 ;  /* 0x0000003d201a7221 */ /* 0x010fe20000000000 */
[----:B------:R-:W-:-:S04]  /*5e30*/  F2FP.BF16.F32.PACK_AB R32, R19, R32 ;  /* 0x000000201320723e */ /* 0x000fc800000010ff */
[----:B------:R3:W4:Y:S01]  /*5e40*/  MUFU.EX2 R46, R43 ;  /* 0x0000002b002e7308 */ /* 0x0007220000000800 */
[----:B-----5:R-:W-:Y:S01]  /*5e50*/  @!P5 FMUL R31, R31, R31 ;  /* 0x0000001f1f1fd220 */ /* 0x020fe20000400000 */
[----:B------:R-:W-:Y:S01]  /*5e60*/  FSETP.GEU.AND P5, PT, R47, -126, PT ;  /* 0xc2fc00002f00780b */ /* 0x000fe20003fae000 */
[----:B-1----:R-:W-:Y:S01]  /*5e70*/  FFMA R39, R54, UR38, -R72 ;  /* 0x0000002636277c23 */ /* 0x002fe20008000848 */
[----:B------:R-:W-:-:S03]  /*5e80*/  @!P2 FMUL R33, R33, 0.5 ;  /* 0x3f0000002121a820 */ /* 0x000fc60000400000 */
[----:B------:R-:W-:Y:S01]  /*5e90*/  @!P4 FMUL R35, R35, 0.5 ;  /* 0x3f0000002323c820 */ /* 0x000fe20000400000 */
[----:B--2---:R-:W-:Y:S01]  /*5ea0*/  @!P6 FMUL R42, R42, R42 ;  /* 0x0000002a2a2ae220 */ /* 0x004fe20000400000 */
[----:B------:R-:W-:Y:S01]  /*5eb0*/  FSETP.GEU.AND P6, PT, R37, -126, PT ;  /* 0xc2fc00002500780b */ /* 0x000fe20003fce000 */
[----:B------:R-:W1:Y:S01]  /*5ec0*/  MUFU.EX2 R33, R33 ;  /* 0x0000002100217308 */ /* 0x000e620000000800 */
[--C-:B---3--:R-:W-:Y:S01]  /*5ed0*/  FFMA R43, R63, UR38, -R72.reuse ;  /* 0x000000263f2b7c23 */ /* 0x108fe20008000848 */
[----:B------:R-:W-:-:S03]  /*5ee0*/  FFMA R63, R82, UR38, -R72 ;  /* 0x00000026523f7c23 */ /* 0x000fc60008000848 */
[----:B------:R-:W-:Y:S01]  /*5ef0*/  @!P5 FMUL R47, R47, 0.5 ;  /* 0x3f0000002f2fd820 */ /* 0x000fe20000400000 */
[----:B----4-:R-:W-:Y:S01]  /*5f00*/  @!P3 FMUL R46, R46, R46 ;  /* 0x0000002e2e2eb220 */ /* 0x010fe20000400000 */
[----:B------:R-:W-:Y:S02]  /*5f10*/  FSETP.GEU.AND P3, PT, R39, -126, PT ;  /* 0xc2fc00002700780b */ /* 0x000fe40003f6e000 */
[----:B------:R2:W3:Y:S03]  /*5f20*/  MUFU.EX2 R50, R47 ;  /* 0x0000002f00327308 */ /* 0x0004e60000000800 */
[----:B------:R-:W-:-:S05]  /*5f30*/  @!P6 FMUL R37, R37, 0.5 ;  /* 0x3f0000002525e820 */ /* 0x000fca0000400000 */
[----:B------:R-:W4:Y:S01]  /*5f40*/  MUFU.EX2 R35, R35 ;  /* 0x0000002300237308 */ /* 0x000f220000000800 */
[----:B-1----:R-:W-:Y:S01]  /*5f50*/  @!P2 FMUL R33, R33, R33 ;  /* 0x000000212121a220 */ /* 0x002fe20000400000 */
[----:B------:R-:W-:Y:S01]  /*5f60*/  FSETP.GEU.AND P2, PT, R51, -126, PT ;  /* 0xc2fc00003300780b */ /* 0x000fe20003f4e000 */
[----:B--2---:R-:W-:Y:S01]  /*5f70*/  FFMA R47, R67, UR38, -R72 ;  /* 0x00000026432f7c23 */ /* 0x004fe20008000848 */
[----:B------:R-:W-:Y:S01]  /*5f80*/  @!P3 FMUL R39, R39, 0.5 ;  /* 0x3f0000002727b820 */ /* 0x000fe20000400000 */
[----:B------:R-:W-:Y:S01]  /*5f90*/  FADD R67, -R68, R9 ;  /* 0x0000000944437221 */ /* 0x000fe20000000100 */
[----:B------:R-:W-:Y:S01]  /*5fa0*/  FADD R68, R19, R44 ;  /* 0x0000002c13447221 */ /* 0x000fe20000000000 */
[----:B------:R-:W-:Y:S01]  /*5fb0*/  FADD R9, R28, R53 ;  /* 0x000000351c097221 */ /* 0x000fe20000000000 */
[----:B------:R-:W1:Y:S01]  /*5fc0*/  MUFU.EX2 R37, R37 ;  /* 0x0000002500257308 */ /* 0x000e620000000800 */
[----:B---3--:R-:W-:Y:S01]  /*5fd0*/  @!P5 FMUL R50, R50, R50 ;  /* 0x000000323232d220 */ /* 0x008fe20000400000 */
[----:B------:R-:W-:Y:S01]  /*5fe0*/  FSETP.GEU.AND P5, PT, R60, -126, PT ;  /* 0xc2fc00003c00780b */ /* 0x000fe20003fae000 */
[----:B------:R-:W-:Y:S01]  /*5ff0*/  FMUL R67, R67, UR38 ;  /* 0x0000002643437c20 */ /* 0x000fe20008400000 */
[----:B------:R-:W-:Y:S01]  /*6000*/  FADD R70, R9, R70 ;  /* 0x0000004609467221 */ /* 0x000fe20000000000 */
[----:B------:R-:W-:Y:S01]  /*6010*/  FADD R9, R10, R57 ;  /* 0x000000390a097221 */ /* 0x000fe20000000000 */
[----:B------:R-:W-:Y:S01]  /*6020*/  F2FP.BF16.F32.PACK_AB R28, R15, R28 ;  /* 0x0000001c0f1c723e */ /* 0x000fe200000010ff */
[----:B------:R-:W-:Y:S01]  /*6030*/  @!P2 FMUL R51, R51, 0.5 ;  /* 0x3f0000003333a820 */ /* 0x000fe20000400000 */
[----:B------:R-:W2:Y:S01]  /*6040*/  MUFU.EX2 R39, R39 ;  /* 0x0000002700277308 */ /* 0x000ea20000000800 */
[----:B----4-:R-:W-:Y:S01]  /*6050*/  @!P4 FMUL R35, R35, R35 ;  /* 0x000000232323c220 */ /* 0x010fe20000400000 */
[----:B------:R-:W-:-:S02]  /*6060*/  FSETP.GEU.AND P4, PT, R55, -126, PT ;  /* 0xc2fc00003700780b */ /* 0x000fc40003f8e000 */
[----:B------:R-:W-:-:S03]  /*6070*/  F2FP.BF16.F32.PACK_AB R44, R44, R61 ;  /* 0x0000003d2c2c723e */ /* 0x000fc600000010ff */
[----:B------:R-:W-:Y:S01]  /*6080*/  @!P5 FMUL R60, R60, 0.5 ;  /* 0x3f0000003c3cd820 */ /* 0x000fe20000400000 */
[----:B------:R3:W4:Y:S01]  /*6090*/  MUFU.EX2 R54, R51 ;  /* 0x0000003300367308 */ /* 0x0007220000000800 */
[----:B-1----:R-:W-:Y:S01]  /*60a0*/  @!P6 FMUL R37, R37, R37 ;  /* 0x000000252525e220 */ /* 0x002fe20000400000 */
[----:B------:R-:W-:-:S05]  /*60b0*/  FSETP.GEU.AND P6, PT, R59, -126, PT ;  /* 0xc2fc00003b00780b */ /* 0x000fca0003fce000 */
[----:B------:R-:W-:Y:S01]  /*60c0*/  @!P4 FMUL R55, R55, 0.5 ;  /* 0x3f0000003737c820 */ /* 0x000fe20000400000 */
[----:B------:R-:W1:Y:S01]  /*60d0*/  MUFU.EX2 R60, R60 ;  /* 0x0000003c003c7308 */ /* 0x000e620000000800 */
[----:B--2---:R-:W-:Y:S01]  /*60e0*/  @!P3 FMUL R39, R39, R39 ;  /* 0x000000272727b220 */ /* 0x004fe20000400000 */
[----:B------:R-:W-:Y:S01]  /*60f0*/  FSETP.GEU.AND P3, PT, R43, -126, PT ;  /* 0xc2fc00002b00780b */ /* 0x000fe20003f6e000 */
[----:B---3--:R-:W-:Y:S01]  /*6100*/  FADD R51, R23, R52 ;  /* 0x0000003417337221 */ /* 0x008fe20000000000 */
[----:B------:R-:W-:-:S03]  /*6110*/  F2FP.BF16.F32.PACK_AB R52, R52, R69 ;  /* 0x000000453434723e */ /* 0x000fc600000010ff */
[----:B------:R-:W-:Y:S01]  /*6120*/  @!P6 FMUL R59, R59, 0.5 ;  /* 0x3f0000003b3be820 */ /* 0x000fe20000400000 */
[----:B------:R2:W3:Y:S01]  /*6130*/  MUFU.EX2 R58, R55 ;  /* 0x00000037003a7308 */ /* 0x0004e20000000800 */
[----:B----4-:R-:W-:Y:S01]  /*6140*/  @!P2 FMUL R54, R54, R54 ;  /* 0x000000363636a220 */ /* 0x010fe20000400000 */
[----:B------:R-:W-:-:S05]  /*6150*/  FSETP.GEU.AND P2, PT, R62, -126, PT ;  /* 0xc2fc00003e00780b */ /* 0x000fca0003f4e000 */
[----:B------:R-:W-:Y:S01]  /*6160*/  @!P3 FMUL R43, R43, 0.5 ;  /* 0x3f0000002b2bb820 */ /* 0x000fe20000400000 */
[----:B------:R4:W5:Y:S01]  /*6170*/  MUFU.EX2 R77, R59 ;  /* 0x0000003b004d7308 */ /* 0x0009620000000800 */
[----:B-1----:R-:W-:Y:S01]  /*6180*/  @!P5 FMUL R60, R60, R60 ;  /* 0x0000003c3c3cd220 */ /* 0x002fe20000400000 */
[----:B------:R-:W-:Y:S01]  /*6190*/  FSETP.GEU.AND P5, PT, R47, -126, PT ;  /* 0xc2fc00002f00780b */ /* 0x000fe20003fae000 */
[----:B--2---:R-:W-:Y:S01]  /*61a0*/  FADD R55, R7, R26 ;  /* 0x0000001a07377221 */ /* 0x004fe20000000000 */
[----:B------:R-:W-:Y:S01]  /*61b0*/  FADD R7, R11, R18 ;  /* 0x000000120b077221 */ /* 0x000fe20000000000 */
[----:B------:R-:W-:Y:S02]  /*61c0*/  FADD R26, R15, R22 ;  /* 0x000000160f1a7221 */ /* 0x000fe40000000000 */
[----:B------:R-:W-:Y:S01]  /*61d0*/  @!P2 FMUL R62, R62, 0.5 ;  /* 0x3f0000003e3ea820 */ /* 0x000fe20000400000 */
[----:B------:R-:W1:Y:S01]  /*61e0*/  MUFU.EX2 R43, R43 ;  /* 0x0000002b002b7308 */ /* 0x000e620000000800 */
[----:B---3--:R-:W-:Y:S01]  /*61f0*/  @!P4 FMUL R58, R58, R58 ;  /* 0x0000003a3a3ac220 */ /* 0x008fe20000400000 */
[----:B------:R-:W-:Y:S01]  /*6200*/  FSETP.GEU.AND P4, PT, R64, -126, PT ;  /* 0xc2fc00004000780b */ /* 0x000fe20003f8e000 */
[----:B----4-:R-:W-:Y:S01]  /*6210*/  FADD R59, R7, R68 ;  /* 0x00000044073b7221 */ /* 0x010fe20000000000 */
[----:B------:R-:W-:Y:S01]  /*6220*/  FADD R72, R26, R51 ;  /* 0x000000331a487221 */ /* 0x000fe20000000000 */
[----:B------:R-:W-:Y:S01]  /*6230*/  FADD R7, R8, R49 ;  /* 0x0000003108077221 */ /* 0x000fe20000000000 */
[----:B------:R-:W-:Y:S01]  /*6240*/  FADD R26, R14, R65 ;  /* 0x000000410e1a7221 */ /* 0x000fe20000000000 */
[----:B------:R-:W-:Y:S01]  /*6250*/  @!P5 FMUL R47, R47, 0.5 ;  /* 0x3f0000002f2fd820 */ /* 0x000fe20000400000 */
[----:B------:R-:W2:Y:S01]  /*6260*/  MUFU.EX2 R62, R62 ;  /* 0x0000003e003e7308 */ /* 0x000ea20000000800 */
[----:B-----5:R-:W-:Y:S01]  /*6270*/  @!P6 FMUL R77, R77, R77 ;  /* 0x0000004d4d4de220 */ /* 0x020fe20000400000 */
[----:B------:R-:W-:Y:S01]  /*6280*/  FSETP.GEU.AND P6, PT, R66, -126, PT ;  /* 0xc2fc00004200780b */ /* 0x000fe20003fce000 */
[----:B------:R-:W-:Y:S01]  /*6290*/  FADD R68, R16, R73 ;  /* 0x0000004910447221 */ /* 0x000fe20000000000 */
[----:B------:R-:W-:Y:S01]  /*62a0*/  FADD R51, R7, R26 ;  /* 0x0000001a07337221 */ /* 0x000fe20000000000 */
[----:B------:R-:W-:Y:S01]  /*62b0*/  FADD R7, R13, R20 ;  /* 0x000000140d077221 */ /* 0x000fe20000000000 */
[----:B------:R-:W-:Y:S01]  /*62c0*/  FADD R26, R21, R48 ;  /* 0x00000030151a7221 */ /* 0x000fe20000000000 */
[----:B------:R-:W-:Y:S01]  /*62d0*/  @!P4 FMUL R64, R64, 0.5 ;  /* 0x3f0000004040c820 */ /* 0x000fe20000400000 */
[----:B------:R-:W3:Y:S01]  /*62e0*/  MUFU.EX2 R47, R47 ;  /* 0x0000002f002f7308 */ /* 0x000ee20000000800 */
[----:B-1----:R-:W-:Y:S01]  /*62f0*/  @!P3 FMUL R43, R43, R43 ;  /* 0x0000002b2b2bb220 */ /* 0x002fe20000400000 */
[----:B------:R-:W-:Y:S01]  /*6300*/  FSETP.GEU.AND P3, PT, R74, -126, PT ;  /* 0xc2fc00004a00780b */ /* 0x000fe20003f6e000 */
[----:B------:R-:W-:Y:S01]  /*6310*/  FADD R26, R7, R26 ;  /* 0x0000001a071a7221 */ /* 0x000fe20000000000 */
[----:B------:R-:W-:Y:S01]  /*6320*/  FADD R7, R25, R60 ;  /* 0x0000003c19077221 */ /* 0x000fe20000000000 */
[----:B------:R-:W-:Y:S01]  /*6330*/  FADD R55, R55, R70 ;  /* 0x0000004637377221 */ /* 0x000fe20000000000 */
[----:B------:R-:W-:Y:S01]  /*6340*/  FADD R59, R59, R72 ;  /* 0x000000483b3b7221 */ /* 0x000fe20000000000 */
[----:B------:R-:W-:Y:S01]  /*6350*/  @!P6 FMUL R66, R66, 0.5 ;  /* 0x3f0000004242e820 */ /* 0x000fe20000400000 */
[----:B------:R-:W1:Y:S01]  /*6360*/  MUFU.EX2 R64, R64 ;  /* 0x0000004000407308 */ /* 0x000e620000000800 */
[----:B--2---:R-:W-:Y:S01]  /*6370*/  @!P2 FMUL R62, R62, R62 ;  /* 0x0000003e3e3ea220 */ /* 0x004fe20000400000 */
[----:B------:R-:W-:-:S02]  /*6380*/  FSETP.GEU.AND P2, PT, R71, -126, PT ;  /* 0xc2fc00004700780b */ /* 0x000fc40003f4e000 */
[----:B------:R-:W-:-:S03]  /*6390*/  F2FP.BF16.F32.PACK_AB R25, R30, R25 ;  /* 0x000000191e19723e */ /* 0x000fc600000010ff */
[----:B------:R-:W-:Y:S01]  /*63a0*/  @!P3 FMUL R74, R74, 0.5 ;  /* 0x3f0000004a4ab820 */ /* 0x000fe20000400000 */
[----:B------:R-:W2:Y:S01]  /*63b0*/  MUFU.EX2 R66, R66 ;  /* 0x0000004200427308 */ /* 0x000ea20000000800 */
[----:B---3--:R-:W-:Y:S01]  /*63c0*/  @!P5 FMUL R47, R47, R47 ;  /* 0x0000002f2f2fd220 */ /* 0x008fe20000400000 */
[----:B------:R-:W-:-:S05]  /*63d0*/  FSETP.GEU.AND P5, PT, R78, -126, PT ;  /* 0xc2fc00004e00780b */ /* 0x000fca0003fae000 */
[----:B------:R-:W-:Y:S01]  /*63e0*/  @!P2 FMUL R71, R71, 0.5 ;  /* 0x3f0000004747a820 */ /* 0x000fe20000400000 */
[----:B------:R3:W4:Y:S01]  /*63f0*/  MUFU.EX2 R80, R74 ;  /* 0x0000004a00507308 */ /* 0x0007220000000800 */
[----:B-1----:R-:W-:Y:S01]  /*6400*/  @!P4 FMUL R64, R64, R64 ;  /* 0x000000404040c220 */ /* 0x002fe20000400000 */
[----:B------:R-:W-:-:S03]  /*6410*/  FSETP.GEU.AND P4, PT, R75, -126, PT ;  /* 0xc2fc00004b00780b */ /* 0x000fc60003f8e000 */
        /* <DEDUP_REMOVED lines=8> */
[----:B------:R-:W-:Y:S02]  /*64a0*/  FADD R68, R41, R56 ;  /* 0x0000003829447221 */ /* 0x000fe40000000000 */
[----:B------:R-:W-:Y:S01]  /*64b0*/  @!P4 FMUL R75, R75, 0.5 ;  /* 0x3f0000004b4bc820 */ /* 0x000fe20000400000 */
[----:B------:R2:W3:Y:S01]  /*64c0*/  MUFU.EX2 R82, R78 ;  /* 0x0000004e00527308 */ /* 0x0004e20000000800 */
[----:B----4-:R-:W-:Y:S01]  /*64d0*/  @!P3 FMUL R80, R80, R80 ;  /* 0x000000505050b220 */ /* 0x010fe20000400000 */
[----:B------:R-:W-:Y:S01]  /*64e0*/  FSETP.GEU.AND P3, PT, R83, -126, PT ;  /* 0xc2fc00005300780b */ /* 0x000fe20003f6e000 */
[----:B------:R-:W-:Y:S01]  /*64f0*/  FADD R9, R9, R68 ;  /* 0x0000004409097221 */ /* 0x000fe20000000000 */
[----:B------:R-:W-:Y:S01]  /*6500*/  FADD R68, R30, R77 ;  /* 0x0000004d1e447221 */ /* 0x000fe20000000000 */
[----:B------:R-:W-:Y:S01]  /*6510*/  FADD R74, R51, R74 ;  /* 0x0000004a334a7221 */ /* 0x000fe20000000000 */
[----:B------:R-:W-:Y:S01]  /*6520*/  F2FP.BF16.F32.PACK_AB R30, R17, R10 ;  /* 0x0000000a111e723e */ /* 0x000fe200000010ff */
[----:B------:R-:W-:Y:S01]  /*6530*/  @!P6 FMUL R63, R63, 0.5 ;  /* 0x3f0000003f3fe820 */ /* 0x000fe20000400000 */
[----:B------:R-:W4:Y:S01]  /*6540*/  MUFU.EX2 R75, R75 ;  /* 0x0000004b004b7308 */ /* 0x000f220000000800 */
[----:B-1----:R-:W-:Y:S01]  /*6550*/  @!P2 FMUL R71, R71, R71 ;  /* 0x000000474747a220 */ /* 0x002fe20000400000 */
[----:B------:R-:W-:Y:S01]  /*6560*/  FSETP.GEU.AND P2, PT, R67, -126, PT ;  /* 0xc2fc00004300780b */ /* 0x000fe20003f4e000 */
[----:B--2---:R-:W-:Y:S01]  /*6570*/  FADD R78, R33, R80 ;  /* 0x00000050214e7221 */ /* 0x004fe20000000000 */
[----:B------:R-:W-:Y:S01]  /*6580*/  FADD R26, R26, R9 ;  /* 0x000000091a1a7221 */ /* 0x000fe20000000000 */
[----:B------:R-:W-:Y:S01]  /*6590*/  FADD R55, R55, R74 ;  /* 0x0000004a37377221 */ /* 0x000fe20000000000 */
[----:B------:R-:W-:Y:S01]  /*65a0*/  SHF.L.U32 R9, R6, 0x1f, RZ ;  /* 0x0000001f06097819 */ /* 0x000fe200000006ff */
[----:B------:R-:W-:Y:S01]  /*65b0*/  @!P3 FMUL R83, R83, 0.5 ;  /* 0x3f0000005353b820 */ /* 0x000fe20000400000 */
[----:B------:R-:W1:Y:S01]  /*65c0*/  MUFU.EX2 R84, R63 ;  /* 0x0000003f00547308 */ /* 0x000e620000000800 */
[----:B---3--:R-:W-:Y:S01]  /*65d0*/  @!P5 FMUL R82, R82, R82 ;  /* 0x000000525252d220 */ /* 0x008fe20000400000 */
[----:B------:R-:W-:Y:S01]  /*65e0*/  FSETP.GEU.AND P5, PT, R86, -126, PT ;  /* 0xc2fc00005600780b */ /* 0x000fe20003fae000 */
[----:B------:R-:W-:Y:S01]  /*65f0*/  FADD R144, R7, R78 ;  /* 0x0000004e07907221 */ /* 0x000fe20000000000 */
[----:B------:R-:W-:Y:S01]  /*6600*/  FADD R7, R27, R62 ;  /* 0x0000003e1b077221 */ /* 0x000fe20000000000 */
[----:B------:R-:W-:Y:S01]  /*6610*/  FADD R78, R42, R71 ;  /* 0x000000472a4e7221 */ /* 0x000fe20000000000 */
[----:B------:R-:W-:Y:S01]  /*6620*/  FADD R26, R59, R26 ;  /* 0x0000001a3b1a7221 */ /* 0x000fe20000000000 */
[----:B------:R-:W-:Y:S01]  /*6630*/  @!P2 FMUL R67, R67, 0.5 ;  /* 0x3f0000004343a820 */ /* 0x000fe20000400000 */
[----:B------:R-:W2:Y:S01]  /*6640*/  MUFU.EX2 R83, R83 ;  /* 0x0000005300537308 */ /* 0x000ea20000000800 */
[----:B----4-:R-:W-:Y:S01]  /*6650*/  @!P4 FMUL R75, R75, R75 ;  /* 0x0000004b4b4bc220 */ /* 0x010fe20000400000 */
[----:B------:R-:W-:Y:S01]  /*6660*/  FSETP.GEU.AND P4, PT, R79, -126, PT ;  /* 0xc2fc00004f00780b */ /* 0x000fe20003f8e000 */
[----:B------:R-:W-:Y:S01]  /*6670*/  FADD R26, R55, R26 ;  /* 0x0000001a371a7221 */ /* 0x000fe20000000000 */
[----:B------:R-:W-:-:S02]  /*6680*/  F2FP.BF16.F32.PACK_AB R27, R34, R27 ;  /* 0x0000001b221b723e */ /* 0x000fc400000010ff */
[----:B------:R-:W-:Y:S01]  /*6690*/  F2FP.BF16.F32.PACK_AB R33, R46, R33 ;  /* 0x000000212e21723e */ /* 0x000fe200000010ff */
[----:B------:R-:W-:Y:S01]  /*66a0*/  @!P5 FMUL R86, R86, 0.5 ;  /* 0x3f0000005656d820 */ /* 0x000fe20000400000 */
[----:B------:R-:W3:Y:S01]  /*66b0*/  MUFU.EX2 R67, R67 ;  /* 0x0000004300437308 */ /* 0x000ee20000000800 */
[----:B-1----:R-:W-:Y:S01]  /*66c0*/  @!P6 FMUL R84, R84, R84 ;  /* 0x000000545454e220 */ /* 0x002fe20000400000 */
[----:B------:R-:W-:Y:S02]  /*66d0*/  FSETP.GEU.AND P6, PT, R87, -126, PT ;  /* 0xc2fc00005700780b */ /* 0x000fe40003fce000 */
[----:B------:R-:W-:Y:S01]  /*66e0*/  F2FP.BF16.F32.PACK_AB R77, R77, R60 ;  /* 0x0000003c4d4d723e */ /* 0x000fe200000010ff */
[----:B------:R-:W-:Y:S01]  /*66f0*/  FADD R81, R37, R84 ;  /* 0x0000005425517221 */ /* 0x000fe20000000000 */
[----:B------:R-:W-:Y:S01]  /*6700*/  F2FP.BF16.F32.PACK_AB R37, R54, R37 ;  /* 0x000000253625723e */ /* 0x000fe200000010ff */
[----:B------:R-:W-:Y:S01]  /*6710*/  @!P4 FMUL R79, R79, 0.5 ;  /* 0x3f0000004f4fc820 */ /* 0x000fe20000400000 */
[----:B------:R-:W1:Y:S01]  /*6720*/  MUFU.EX2 R86, R86 ;  /* 0x0000005600567308 */ /* 0x000e620000000800 */
[----:B--2---:R-:W-:Y:S01]  /*6730*/  @!P3 FMUL R83, R83, R83 ;  /* 0x000000535353b220 */ /* 0x004fe20000400000 */
[----:B------:R-:W-:Y:S01]  /*6740*/  FSETP.GEU.AND P3, PT, R12, -126, PT ;  /* 0xc2fc00000c00780b */ /* 0x000fe20003f6e000 */
[----:B------:R-:W-:Y:S01]  /*6750*/  FADD R147, R76, R81 ;  /* 0x000000514c937221 */ /* 0x000fe20000000000 */
[----:B------:R-:W-:Y:S01]  /*6760*/  FADD R76, R35, R82 ;  /* 0x00000052234c7221 */ /* 0x000fe20000000000 */
[----:B------:R-:W-:-:S02]  /*6770*/  F2FP.BF16.F32.PACK_AB R35, R50, R35 ;  /* 0x000000233223723e */ /* 0x000fc400000010ff */
[----:B------:R-:W-:Y:S01]  /*6780*/  @!P6 FMUL R87, R87, 0.5 ;  /* 0x3f0000005757e820 */ /* 0x000fe20000400000 */
[----:B------:R2:W4:Y:S01]  /*6790*/  MUFU.EX2 R63, R79 ;  /* 0x0000004f003f7308 */ /* 0x0005220000000800 */
[----:B------:R-:W-:Y:S01]  /*67a0*/  FADD R146, R7, R76 ;  /* 0x0000004c07927221 */ /* 0x000fe20000000000 */
[----:B------:R-:W-:Y:S01]  /*67b0*/  FADD R76, R31, R66 ;  /* 0x000000421f4c7221 */ /* 0x000fe20000000000 */
[----:B------:R-:W-:Y:S01]  /*67c0*/  FADD R144, R144, R147 ;  /* 0x0000009390907221 */ /* 0x000fe20000000000 */
[----:B---3--:R-:W-:Y:S01]  /*67d0*/  @!P2 FMUL R67, R67, R67 ;  /* 0x000000434343a220 */ /* 0x008fe20000400000 */
[----:B------:R3:W3:Y:S01]  /*67e0*/  SYNCS.PHASECHK.TRANS64.TRYWAIT P2, [UR10+0x2a000], R9 ;  /* 0x02a00009ff0075a7 */ /* 0x0006e2000804014a */
[----:B------:R-:W-:Y:S01]  /*67f0*/  F2FP.BF16.F32.PACK_AB R31, R42, R31 ;  /* 0x0000001f2a1f723e */ /* 0x000fe200000010ff */
[----:B------:R-:W-:Y:S01]  /*6800*/  @!P3 FMUL R12, R12, 0.5 ;  /* 0x3f0000000c0cb820 */ /* 0x000fe20000400000 */
[----:B------:R-:W5:Y:S01]  /*6810*/  MUFU.EX2 R87, R87 ;  /* 0x0000005700577308 */ /* 0x000f620000000800 */
[----:B--2---:R-:W-:Y:S01]  /*6820*/  FADD R79, R46, R75 ;  /* 0x0000004b2e4f7221 */ /* 0x004fe20000000000 */
[----:B-1----:R-:W-:Y:S01]  /*6830*/  @!P5 FMUL R86, R86, R86 ;  /* 0x000000565656d220 */ /* 0x002fe20000400000 */
[-C--:B------:R-:W-:Y:S01]  /*6840*/  FMUL R138, R138, R67.reuse ;  /* 0x000000438a8a7220 */ /* 0x080fe20000400000 */
[----:B------:R-:W-:Y:S01]  /*6850*/  FMUL R139, R139, R67 ;  /* 0x000000438b8b7220 */ /* 0x000fe20000400000 */
[----:B------:R-:W-:Y:S01]  /*6860*/  FADD R145, R68, R79 ;  /* 0x0000004f44917221 */ /* 0x000fe20000000000 */
[----:B------:R-:W-:Y:S01]  /*6870*/  FADD R68, R38, R47 ;  /* 0x0000002f26447221 */ /* 0x000fe20000000000 */
[----:B------:R-:W-:Y:S01]  /*6880*/  FADD R79, R54, R83 ;  /* 0x00000053364f7221 */ /* 0x000fe20000000000 */
[----:B------:R-:W1:Y:S01]  /*6890*/  MUFU.EX2 R7, R12 ;  /* 0x0000000c00077308 */ /* 0x000e620000000800 */
[----:B----4-:R-:W-:Y:S01]  /*68a0*/  @!P4 FMUL R63, R63, R63 ;  /* 0x0000003f3f3fc220 */ /* 0x010fe20000400000 */
[----:B------:R-:W-:Y:S01]  /*68b0*/  FADD R81, R39, R86 ;  /* 0x0000005627517221 */ /* 0x000fe20000000000 */
[----:B------:R-:W-:Y:S01]  /*68c0*/  FADD R148, R68, R79 ;  /* 0x0000004f44947221 */ /* 0x000fe20000000000 */
[----:B------:R-:W-:Y:S01]  /*68d0*/  FADD R68, R34, R43 ;  /* 0x0000002b22447221 */ /* 0x000fe20000000000 */
[----:B------:R-:W-:Y:S01]  /*68e0*/  FADD R79, R50, R63 ;  /* 0x0000003f324f7221 */ /* 0x000fe20000000000 */
[----:B------:R-:W-:Y:S01]  /*68f0*/  FADD R81, R76, R81 ;  /* 0x000000514c517221 */ /* 0x000fe20000000000 */
[----:B------:R-:W-:Y:S01]  /*6900*/  FADD R145, R145, R148 ;  /* 0x0000009491917221 */ /* 0x000fe20000000000 */
[----:B------:R-:W-:Y:S01]  /*6910*/  F2FP.BF16.F32.PACK_AB R76, R18, R45 ;  /* 0x0000002d124c723e */ /* 0x000fe200000010ff */
[----:B-----5:R-:W-:Y:S01]  /*6920*/  @!P6 FMUL R87, R87, R87 ;  /* 0x000000575757e220 */ /* 0x020fe20000400000 */
[----:B------:R-:W-:Y:S01]  /*6930*/  FADD R68, R68, R79 ;  /* 0x0000004f44447221 */ /* 0x000fe20000000000 */
[----:B------:R-:W-:Y:S01]  /*6940*/  FADD R81, R146, R81 ;  /* 0x0000005192517221 */ /* 0x000fe20000000000 */
[-C--:B------:R-:W-:Y:S01]  /*6950*/  FMUL R142, R142, R67.reuse ;  /* 0x000000438e8e7220 */ /* 0x080fe20000400000 */
[----:B------:R-:W-:Y:S01]  /*6960*/  FADD R85, R58, R87 ;  /* 0x000000573a557221 */ /* 0x000fe20000000000 */
[----:B------:R-:W-:Y:S01]  /*6970*/  FMUL R143, R143, R67 ;  /* 0x000000438f8f7220 */ /* 0x000fe20000400000 */
[----:B------:R-:W-:Y:S01]  /*6980*/  FADD R81, R144, R81 ;  /* 0x0000005190517221 */ /* 0x000fe20000000000 */
[----:B------:R-:W-:Y:S01]  /*6990*/  F2FP.BF16.F32.PACK_AB R144, R22, R53 ;  /* 0x000000351690723e */ /* 0x000fe200000010ff */
[----:B------:R-:W-:Y:S01]  /*69a0*/  FADD R85, R78, R85 ;  /* 0x000000554e557221 */ /* 0x000fe20000000000 */
[----:B-1----:R-:W-:Y:S01]  /*69b0*/  @!P3 FMUL R7, R7, R7 ;  /* 0x000000070707b220 */ /* 0x002fe20000400000 */
[-C--:B------:R-:W-:Y:S01]  /*69c0*/  FMUL R130, R130, R67.reuse ;  /* 0x0000004382827220 */ /* 0x080fe20000400000 */
[----:B------:R-:W-:Y:S01]  /*69d0*/  FMUL R131, R131, R67 ;  /* 0x0000004383837220 */ /* 0x000fe20000400000 */
[----:B------:R-:W-:Y:S01]  /*69e0*/  FADD R68, R68, R85 ;  /* 0x0000005544447221 */ /* 0x000fe20000000000 */
[----:B------:R-:W-:Y:S01]  /*69f0*/  FFMA R2, R7, R2, R26 ;  /* 0x0000000207027223 */ /* 0x000fe2000000001a */
[-C--:B------:R-:W-:Y:S01]  /*6a00*/  FMUL R136, R136, R7.reuse ;  /* 0x0000000788887220 */ /* 0x080fe20000400000 */
[-C--:B------:R-:W-:Y:S01]  /*6a10*/  FMUL R137, R137, R7.reuse ;  /* 0x0000000789897220 */ /* 0x080fe20000400000 */
[----:B------:R-:W-:Y:S01]  /*6a20*/  FADD R68, R145, R68 ;  /* 0x0000004491447221 */ /* 0x000fe20000000000 */
[----:B------:R-:W-:Y:S01]  /*6a30*/  F2FP.BF16.F32.PACK_AB R145, R47, R64 ;  /* 0x000000402f91723e */ /* 0x000fe200000010ff */
[-C--:B------:R-:W-:Y:S01]  /*6a40*/  FMUL R140, R140, R7.reuse ;  /* 0x000000078c8c7220 */ /* 0x080fe20000400000 */
[-C--:B------:R-:W-:Y:S01]  /*6a50*/  FMUL R141, R141, R7.reuse ;  /* 0x000000078d8d7220 */ /* 0x080fe20000400000 */
[----:B------:R-:W-:Y:S01]  /*6a60*/  FADD R68, R81, R68 ;  /* 0x0000004451447221 */ /* 0x000fe20000000000 */
[-C--:B------:R-:W-:Y:S01]  /*6a70*/  FMUL R128, R128, R7.reuse ;  /* 0x0000000780807220 */ /* 0x080fe20000400000 */
[-C--:B------:R-:W-:Y:S01]  /*6a80*/  FMUL R129, R129, R7.reuse ;  /* 0x0000000781817220 */ /* 0x080fe20000400000 */
[-C--:B------:R-:W-:Y:S01]  /*6a90*/  FMUL R132, R132, R7.reuse ;  /* 0x0000000784847220 */ /* 0x080fe20000400000 */
[----:B------:R-:W-:Y:S01]  /*6aa0*/  FFMA R0, R67, R0, R68 ;  /* 0x0000000043007223 */ /* 0x000fe20000000044 */
[-C--:B------:R-:W-:Y:S01]  /*6ab0*/  FMUL R133, R133, R7.reuse ;  /* 0x0000000785857220 */ /* 0x080fe20000400000 */
        /* <DEDUP_REMOVED lines=19> */
[----:B------:R-:W-:Y:S01]  /*6bf0*/  FMUL R93, R93, R7 ;  /* 0x000000075d5d7220 */ /* 0x000fe20000400000 */
[----:B------:R-:W-:Y:S01]  /*6c00*/  F2FP.BF16.F32.PACK_AB R26, R13, R8 ;  /* 0x000000080d1a723e */ /* 0x000fe200000010ff */
        /* <DEDUP_REMOVED lines=33> */
[----:B------:R-:W-:Y:S01]  /*6e20*/  F2FP.BF16.F32.PACK_AB R54, R56, R73 ;  /* 0x000000493836723e */ /* 0x000fe200000010ff */
[----:B---3--:R-:W-:Y:S06]  /*6e30*/  @!P0 BRA `(.L_x_27) ;  /* 0x0000000000048947 */ /* 0x008fec0003800000 */
[----:B------:R-:W-:Y:S01]  /*6e40*/  BPT.TRAP 0x1 ;  /* 0x000000040000795c */ /* 0x000fe20000300000 */
.L_x_27:
[----:B------:R-:W-:Y:S05]  /*6e50*/  @P2 BRA `(.L_x_28) ;  /* 0x0000000000082947 */ /* 0x000fea0003800000 */
[----:B------:R-:W1:Y:S02]  /*6e60*/  SYNCS.PHASECHK.TRANS64.TRYWAIT P2, [UR10+0x2a000], R9 ;  /* 0x02a00009ff0075a7 */ /* 0x000e64000804014a */
[----:B-1----:R-:W-:Y:S05]  /*6e70*/  @!P2 BRA `(.L_x_29) ;  /* 0x000000500088a947 */ /* 0x002fea0003800000 */
.L_x_28:
[----:B------:R-:W-:Y:S01]  /*6e80*/  UIMAD UR10, UR7, 0x700, UR5 ;  /* 0x00000700070a78a4 */ /* 0x000fe2000f8e0205 */
[----:B------:R-:W-:Y:S01]  /*6e90*/  WARPGROUP.ARRIVE ;  /* 0x00000000000079c5 */ /* 0x000fe20000000000 */
[----:B------:R-:W-:Y:S01]  /*6ea0*/  UMOV UR11, 0xc0000010 ;  /* 0xc0000010000b7882 */ /* 0x000fe20000000000 */
[----:B------:R-:W-:Y:S01]  /*6eb0*/  UMOV UR15, 0xc0000010 ;  /* 0xc0000010000f7882 */ /* 0x000fe20000000000 */
[----:B------:R-:W-:Y:S01]  /*6ec0*/  UIADD3 UR14, UR10, 0x100, URZ ;  /* 0x000001000a0e7890 */ /* 0x000fe2000fffe03f */
[----:B------:R-:W-:Y:S01]  /*6ed0*/  F2FP.BF16.F32.PACK_AB R55, R87, R86 ;  /* 0x000000565737723e */ /* 0x000fe200000010ff */
[----:B------:R-:W-:Y:S01]  /*6ee0*/  UIADD3 UR18, UR10, 0x200, URZ ;  /* 0x000002000a127890 */ /* 0x000fe2000fffe03f */
[----:B------:R-:W-:Y:S02]  /*6ef0*/  UMOV UR19, 0xc0000010 ;  /* 0xc000001000137882 */ /* 0x000fe40000000000 */
[----:B------:R-:W-:Y:S01]  /*6f00*/  HGMMA.64x16x16.F32.BF16 R136, R24, gdesc[UR8].tnspB, R136, gsb0 ;  /* 0x4020000818887df0 */ /* 0x000fe20008001888 */
[----:B------:R-:W-:Y:S01]  /*6f10*/  UIADD3 UR22, UR10, 0x300, URZ ;  /* 0x000003000a167890 */ /* 0x000fe2000fffe03f */
[----:B------:R-:W-:Y:S01]  /*6f20*/  UMOV UR23, 0xc0000010 ;  /* 0xc000001000177882 */ /* 0x000fe20000000000 */
[----:B------:R-:W-:Y:S01]  /*6f30*/  UIADD3 UR26, UR10, 0x400, URZ ;  /* 0x000004000a1a7890 */ /* 0x000fe2000fffe03f */
[----:B------:R-:W-:Y:S01]  /*6f40*/  UMOV UR27, 0xc0000010 ;  /* 0xc0000010001b7882 */ /* 0x000fe20000000000 */
[----:B------:R-:W-:Y:S01]  /*6f50*/  UMOV UR11, 0xc0000010 ;  /* 0xc0000010000b7882 */ /* 0x000fe20000000000 */
[----:B------:R-:W-:-:S02]  /*6f60*/  WARPGROUP.DEPBAR.LE gsb0, 0x0 ;  /* 0x00008000000079c5 */ /* 0x000fc40000010000 */
        /* <DEDUP_REMOVED lines=249> */
[----:B------:R-:W-:Y:S01]  /*7f00*/  UIADD3 UR10, UR10, 0x6e0, URZ ;  /* 0x000006e00a0a7890 */ /* 0x000fe2000fffe03f */
        /* <DEDUP_REMOVED lines=18> */
.L_x_30:
[----:B------:R-:W-:-:S04]  /*8030*/  ULEA UR10, UR4, UR36, 0x3 ;  /* 0x00000024040a7291 */ /* 0x000fc8000f8e183f */
[----:B------:R-:W-:-:S04]  /*8040*/  UIADD3 UR10, UR10, 0x2a028, URZ ;  /* 0x0002a0280a0a7890 */ /* 0x000fc8000fffe03f */
[----:B------:R-:W-:-:S09]  /*8050*/  UPRMT UR10, URZ, 0x654, UR10 ;  /* 0x000006543f0a7896 */ /* 0x000fd2000800000a */
[----:B------:R-:W-:Y:S01]  /*8060*/  SYNCS.ARRIVE.TRANS64.RED.A1T0 RZ, [UR10], RZ ;  /* 0x000000ffffff79a7 */ /* 0x000fe2000810040a */
[----:B------:R-:W-:Y:S05]  /*8070*/  @P1 BRA `(.L_x_31) ;  /* 0x0000000000041947 */ /* 0x000fea0003800000 */
[----:B------:R-:W-:Y:S01]  /*8080*/  BPT.TRAP 0x1 ;  /* 0x000000040000795c */ /* 0x000fe20000300000 */
.L_x_31:
[----:B------:R-:W-:-:S04]  /*8090*/  UIADD3 UR4, UR4, 0x1, URZ ;  /* 0x0000000104047890 */ /* 0x000fc8000fffe03f */
[----:B------:R-:W-:-:S04]  /*80a0*/  UISETP.NE.AND UP0, UPT, UR4, 0x5, UPT ;  /* 0x000000050400788c */ /* 0x000fc8000bf05270 */
[----:B------:R-:W-:Y:S01]  /*80b0*/  USEL UR10, UR4, URZ, UP0 ;  /* 0x0000003f040a7287 */ /* 0x000fe20008000000 */
[----:B------:R-:W-:Y:S11]  /*80c0*/  @!P0 BRA `(.L_x_32) ;  /* 0x0000000000048947 */ /* 0x000ff60003800000 */
[----:B------:R-:W-:Y:S01]  /*80d0*/  BPT.TRAP 0x1 ;  /* 0x000000040000795c */ /* 0x000fe20000300000 */
.L_x_32:
[----:B------:R-:W-:-:S04]  /*80e0*/  ULEA UR4, UR10, UR36, 0x3 ;  /* 0x000000240a047291 */ /* 0x000fc8000f8e183f */
[----:B------:R-:W-:-:S04]  /*80f0*/  UIADD3 UR4, UR4, 0x2a028, URZ ;  /* 0x0002a02804047890 */ /* 0x000fc8000fffe03f */
[----:B------:R-:W-:-:S09]  /*8100*/  UPRMT UR4, URZ, 0x654, UR4 ;  /* 0x000006543f047896 */ /* 0x000fd20008000004 */
[----:B------:R-:W-:Y:S01]  /*8110*/  SYNCS.ARRIVE.TRANS64.RED.A1T0 RZ, [UR4], RZ ;  /* 0x000000ffffff79a7 */ /* 0x000fe20008100404 */
[----:B------:R-:W-:Y:S05]  /*8120*/  @P1 BRA `(.L_x_33) ;  /* 0x0000000000041947 */ /* 0x000fea0003800000 */
[----:B------:R-:W-:Y:S01]  /*8130*/  BPT.TRAP 0x1 ;  /* 0x000000040000795c */ /* 0x000fe20000300000 */
.L_x_33:
[----:B------:R-:W-:Y:S01]  /*8140*/  UIADD3 UR7, UR7, 0x1, URZ ;  /* 0x0000000107077890 */ /* 0x000fe2000fffe03f */
[C---:B------:R-:W-:Y:S01]  /*8150*/  ISETP.GT.AND P2, PT, R5.reuse, 0x2, PT ;  /* 0x000000020500780c */ /* 0x040fe20003f44270 */
[----:B------:R-:W-:Y:S01]  /*8160*/  UIADD3 UR4, UR10, 0x1, URZ ;  /* 0x000000010a047890 */ /* 0x000fe2000fffe03f */
[----:B------:R-:W-:Y:S01]  /*8170*/  IADD3 R5, R5, -0x1, RZ ;  /* 0xffffffff05057810 */ /* 0x000fe20007ffe0ff */
[----:B------:R-:W-:Y:S01]  /*8180*/  UISETP.NE.AND UP1, UPT, UR7, 0x5, UPT ;  /* 0x000000050700788c */ /* 0x000fe2000bf25270 */
[----:B------:R-:W-:Y:S01]  /*8190*/  MOV R7, R3 ;  /* 0x0000000300077202 */ /* 0x000fe20000000f00 */
[----:B------:R-:W-:Y:S01]  /*81a0*/  UISETP.NE.AND UP0, UPT, UR4, 0x5, UPT ;  /* 0x000000050400788c */ /* 0x000fe2000bf05270 */
[----:B-1----:R-:W-:Y:S01]  /*81b0*/  MOV R9, R4 ;  /* 0x0000000400097202 */ /* 0x002fe20000000f00 */
[----:B------:R-:W-:Y:S02]  /*81c0*/  USEL UR10, URZ, 0x1, UP1 ;  /* 0x000000013f0a7887 */ /* 0x000fe40008800000 */
[----:B------:R-:W-:-:S02]  /*81d0*/  USEL UR4, UR4, URZ, UP0 ;  /* 0x0000003f04047287 */ /* 0x000fc40008000000 */
[----:B------:R-:W-:Y:S02]  /*81e0*/  USEL UR7, UR7, URZ, UP1 ;  /* 0x0000003f07077287 */ /* 0x000fe40008800000 */
[----:B------:R-:W-:Y:S01]  /*81f0*/  LOP3.LUT R6, R6, UR10, RZ, 0x3c, !PT ;  /* 0x0000000a06067c12 */ /* 0x000fe2000f8e3cff */
[----:B------:R-:W-:Y:S09]  /*8200*/  @P2 BRA `(.L_x_34) ;  /* 0xffffffc400782947 */ /* 0x000ff2000383ffff */
.L_x_23:
[----:B------:R-:W1:Y:S01]  /*8210*/  SHFL.BFLY PT, R5, R2, 0x1, 0x1f ;  /* 0x0c201f0002057f89 */ /* 0x000e6200000e0000 */
[----:B------:R-:W-:Y:S01]  /*8220*/  BSSY B0, `(.L_x_35) ;  /* 0x0000023000007945 */ /* 0x000fe20003800000 */
[----:B------:R-:W-:Y:S02]  /*8230*/  MOV R9, 0x7f800000 ;  /* 0x7f80000000097802 */ /* 0x000fe40000000f00 */
[----:B------:R-:W2:Y:S01]  /*8240*/  SHFL.BFLY PT, R7, R0, 0x1, 0x1f ;  /* 0x0c201f0000077f89 */ /* 0x000ea200000e0000 */
[----:B------:R-:W-:Y:S02]  /*8250*/  MOV R10, 0x3f800000 ;  /* 0x3f800000000a7802 */ /* 0x000fe40000000f00 */
[----:B------:R-:W-:Y:S01]  /*8260*/  MOV R11, 0x7f800000 ;  /* 0x7f800000000b7802 */ /* 0x000fe20000000f00 */
[----:B-1----:R-:W-:Y:S01]  /*8270*/  FADD R5, R5, R2 ;  /* 0x0000000205057221 */ /* 0x002fe20000000000 */
[----:B--2---:R-:W-:-:S04]  /*8280*/  FADD R14, R7, R0 ;  /* 0x00000000070e7221 */ /* 0x004fc80000000000 */
[----:B------:R-:W1:Y:S04]  /*8290*/  SHFL.BFLY PT, R6, R5, 0x2, 0x1f ;  /* 0x0c401f0005067f89 */ /* 0x000e6800000e0000 */
[----:B------:R-:W2:Y:S01]  /*82a0*/  SHFL.BFLY PT, R15, R14, 0x2, 0x1f ;  /* 0x0c401f000e0f7f89 */ /* 0x000ea200000e0000 */
[C---:B-1----:R-:W-:Y:S01]  /*82b0*/  FSETP.NE.AND P0, PT, R5.reuse, -R6, PT ;  /* 0x800000060500720b */ /* 0x042fe20003f05000 */
[----:B------:R-:W-:Y:S01]  /*82c0*/  FADD R2, R5, R6 ;  /* 0x0000000605027221 */ /* 0x000fe20000000000 */
[----:B------:R-:W-:Y:S01]  /*82d0*/  MOV R6, 0x3f800000 ;  /* 0x3f80000000067802 */ /* 0x000fe20000000f00 */
[----:B--2---:R-:W-:-:S10]  /*82e0*/  FADD R8, R14, R15 ;  /* 0x0000000f0e087221 */ /* 0x004fd40000000000 */
[----:B------:R-:W-:Y:S05]  /*82f0*/  @!P0 BRA `(.L_x_36) ;  /* 0x0000000000548947 */ /* 0x000fea0003800000 */
[----:B------:R-:W-:Y:S01]  /*8300*/  IADD3 R0, R2, 0x1800000, RZ ;  /* 0x0180000002007810 */ /* 0x000fe20007ffe0ff */
[----:B------:R-:W-:Y:S03]  /*8310*/  BSSY B1, `(.L_x_37) ;  /* 0x000000c000017945 */ /* 0x000fe60003800000 */
[----:B------:R-:W-:-:S04]  /*8320*/  LOP3.LUT R0, R0, 0x7f800000, RZ, 0xc0, !PT ;  /* 0x7f80000000007812 */ /* 0x000fc800078ec0ff */
[----:B------:R-:W-:-:S13]  /*8330*/  ISETP.GT.U32.AND P0, PT, R0, 0x1ffffff, PT ;  /* 0x01ffffff0000780c */ /* 0x000fda0003f04070 */
[----:B------:R-:W-:Y:S05]  /*8340*/  @P0 BRA `(.L_x_38) ;  /* 0x0000000000100947 */ /* 0x000fea0003800000 */
[----:B------:R-:W-:-:S07]  /*8350*/  MOV R13, 0x8370 ;  /* 0x00008370000d7802 */ /* 0x000fce0000000f00 */
[----:B------:R-:W-:Y:S05]  /*8360*/  CALL.REL.NOINC `($__internal_0_$__cuda_sm20_rcp_rn_f32_slowpath) ;  /* 0x0000003c00f47944 */ /* 0x000fea0003c00000 */
[----:B------:R-:W-:Y:S01]  /*8370*/  MOV R6, R5 ;  /* 0x0000000500067202 */ /* 0x000fe20000000f00 */
[----:B------:R-:W-:Y:S06]  /*8380*/  BRA `(.L_x_39) ;  /* 0x0000000000107947 */ /* 0x000fec0003800000 */
.L_x_38:
[----:B------:R-:W1:Y:S02]  /*8390*/  MUFU.RCP R5, R2 ;  /* 0x0000000200057308 */ /* 0x000e640000001000 */
[----:B-1----:R-:W-:-:S04]  /*83a0*/  FFMA R0, R2, R5, -1 ;  /* 0xbf80000002007423 */ /* 0x002fc80000000005 */
[----:B------:R-:W-:-:S04]  /*83b0*/  FADD.FTZ R0, -R0, -RZ ;  /* 0x800000ff00007221 */ /* 0x000fc80000010100 */
[----:B------:R-:W-:-:S07]  /*83c0*/  FFMA R6, R5, R0, R5 ;  /* 0x0000000005067223 */ /* 0x000fce0000000005 */
.L_x_39:
[----:B------:R-:W-:Y:S05]  /*83d0*/  BSYNC B1 ;  /* 0x0000000000017941 */ /* 0x000fea0003800000 */
.L_x_37:
[----:B------:R-:W-:Y:S01]  /*83e0*/  FSETP.GEU.AND P0, PT, |R2|, 1.175494350822287508e-38, PT ;  /* 0x008000000200780b */ /* 0x000fe20003f0e200 */
[----:B------:R-:W-:-:S12]  /*83f0*/  ULDC UR4, c[0x0][0x600] ;  /* 0x0001800000047ab9 */ /* 0x000fd80000000800 */
[----:B------:R-:W-:-:S04]  /*8400*/  @!P0 FMUL R2, R2, 16777216 ;  /* 0x4b80000002028820 */ /* 0x000fc80000400000 */
[----:B------:R-:W1:Y:S02]  /*8410*/  MUFU.LG2 R0, R2 ;  /* 0x0000000200007308 */ /* 0x000e640000000c00 */
[----:B-1----:R-:W-:-:S04]  /*8420*/  @!P0 FADD R0, R0, -24 ;  /* 0xc1c0000000008421 */ /* 0x002fc80000000000 */
[----:B------:R-:W-:-:S04]  /*8430*/  FMUL R0, R0, 0.69314718246459960938 ;  /* 0x3f31721800007820 */ /* 0x000fc80000400000 */
[----:B------:R-:W-:-:S07]  /*8440*/  FFMA R11, R3, UR4, R0 ;  /* 0x00000004030b7c23 */ /* 0x000fce0008000000 */
.L_x_36:
[----:B------:R-:W-:Y:S05]  /*8450*/  BSYNC B0 ;  /* 0x0000000000007941 */ /* 0x000fea0003800000 */
.L_x_35:
[----:B------:R-:W-:Y:S01]  /*8460*/  FSETP.NE.AND P0, PT, R14, -R15, PT ;  /* 0x8000000f0e00720b */ /* 0x000fe20003f05000 */
[----:B------:R-:W-:Y:S01]  /*8470*/  ULDC UR4, c[0x0][0x608] ;  /* 0x0001820000047ab9 */ /* 0x000fe20000000800 */
[----:B------:R-:W-:Y:S01]  /*8480*/  BSSY B0, `(.L_x_40) ;  /* 0x0000035000007945 */ /* 0x000fe20003800000 */
[----:B------:R-:W-:-:S04]  /*8490*/  FMUL R6, R6, UR4 ;  /* 0x0000000406067c20 */ /* 0x000fc80008400000 */
        /* <DEDUP_REMOVED lines=28> */
[----:B------:R-:W-:Y:S06]  /*8660*/  @!P0 BRA `(.L_x_41) ;  /* 0x0000000000588947 */ /* 0x000fec0003800000 */
[----:B------:R-:W-:Y:S01]  /*8670*/  IADD3 R0, R8, 0x1800000, RZ ;  /* 0x0180000008007810 */ /* 0x000fe20007ffe0ff */
[----:B------:R-:W-:Y:S03]  /*8680*/  BSSY B1, `(.L_x_42) ;  /* 0x000000d000017945 */ /* 0x000fe60003800000 */
[----:B------:R-:W-:-:S04]  /*8690*/  LOP3.LUT R0, R0, 0x7f800000, RZ, 0xc0, !PT ;  /* 0x7f80000000007812 */ /* 0x000fc800078ec0ff */
[----:B------:R-:W-:-:S13]  /*86a0*/  ISETP.GT.U32.AND P0, PT, R0, 0x1ffffff, PT ;  /* 0x01ffffff0000780c */ /* 0x000fda0003f04070 */
[----:B------:R-:W-:Y:S05]  /*86b0*/  @P0 BRA `(.L_x_43) ;  /* 0x0000000000140947 */ /* 0x000fea0003800000 */
[----:B------:R-:W-:Y:S02]  /*86c0*/  MOV R2, R8 ;  /* 0x0000000800027202 */ /* 0x000fe40000000f00 */
[----:B------:R-:W-:-:S07]  /*86d0*/  MOV R13, 0x86f0 ;  /* 0x000086f0000d7802 */ /* 0x000fce0000000f00 */
[----:B------:R-:W-:Y:S05]  /*86e0*/  CALL.REL.NOINC `($__internal_0_$__cuda_sm20_rcp_rn_f32_slowpath) ;  /* 0x0000003c00147944 */ /* 0x000fea0003c00000 */
[----:B------:R-:W-:Y:S01]  /*86f0*/  MOV R10, R5 ;  /* 0x00000005000a7202 */ /* 0x000fe20000000f00 */
[----:B------:R-:W-:Y:S06]  /*8700*/  BRA `(.L_x_44) ;  /* 0x0000000000107947 */ /* 0x000fec0003800000 */
.L_x_43:
[----:B------:R-:W1:Y:S02]  /*8710*/  MUFU.RCP R3, R8 ;  /* 0x0000000800037308 */ /* 0x000e640000001000 */
[----:B-1----:R-:W-:-:S04]  /*8720*/  FFMA R0, R8, R3, -1 ;  /* 0xbf80000008007423 */ /* 0x002fc80000000003 */
[----:B------:R-:W-:-:S04]  /*8730*/  FADD.FTZ R0, -R0, -RZ ;  /* 0x800000ff00007221 */ /* 0x000fc80000010100 */
[----:B------:R-:W-:-:S07]  /*8740*/  FFMA R10, R3, R0, R3 ;  /* 0x00000000030a7223 */ /* 0x000fce0000000003 */
.L_x_44:
[----:B------:R-:W-:Y:S05]  /*8750*/  BSYNC B1 ;  /* 0x0000000000017941 */ /* 0x000fea0003800000 */
.L_x_42:
[----:B------:R-:W-:Y:S01]  /*8760*/  FSETP.GEU.AND P0, PT, |R8|, 1.175494350822287508e-38, PT ;  /* 0x008000000800780b */ /* 0x000fe20003f0e200 */
[----:B------:R-:W-:-:S12]  /*8770*/  ULDC UR4, c[0x0][0x600] ;  /* 0x0001800000047ab9 */ /* 0x000fd80000000800 */
[----:B------:R-:W-:-:S04]  /*8780*/  @!P0 FMUL R8, R8, 16777216 ;  /* 0x4b80000008088820 */ /* 0x000fc80000400000 */
[----:B------:R-:W1:Y:S02]  /*8790*/  MUFU.LG2 R0, R8 ;  /* 0x0000000800007308 */ /* 0x000e640000000c00 */
[----:B-1----:R-:W-:-:S04]  /*87a0*/  @!P0 FADD R0, R0, -24 ;  /* 0xc1c0000000008421 */ /* 0x002fc80000000000 */
[----:B------:R-:W-:-:S04]  /*87b0*/  FMUL R9, R0, 0.69314718246459960938 ;  /* 0x3f31721800097820 */ /* 0x000fc80000400000 */
[----:B------:R-:W-:-:S07]  /*87c0*/  FFMA R9, R4, UR4, R9 ;  /* 0x0000000404097c23 */ /* 0x000fce0008000009 */
.L_x_41:
[----:B------:R-:W-:Y:S05]  /*87d0*/  BSYNC B0 ;  /* 0x0000000000007941 */ /* 0x000fea0003800000 */
.L_x_40:
[----:B------:R-:W-:Y:S01]  /*87e0*/  UIADD3 UR4, UR37, -0x1, URZ ;  /* 0xffffffff25047890 */ /* 0x000fe2000fffe03f */
[----:B------:R-:W1:Y:S01]  /*87f0*/  S2R R2, SR_TID.X ;  /* 0x0000000000027919 */ /* 0x000e620000002100 */
[----:B------:R-:W-:Y:S01]  /*8800*/  ULDC UR5, c[0x0][0x608] ;  /* 0x0001820000057ab9 */ /* 0x000fe20000000800 */
[----:B------:R-:W-:Y:S01]  /*8810*/  ULDC.64 UR8, c[0x0][0x208] ;  /* 0x0000820000087ab9 */ /* 0x000fe20000000a00 */
[----:B------:R-:W-:Y:S02]  /*8820*/  FMUL R10, R10, UR5 ;  /* 0x000000050a0a7c20 */ /* 0x000fe40008400000 */
[----:B------:R-:W-:Y:S01]  /*8830*/  ISETP.NE.AND P0, PT, RZ, UR4, PT ;  /* 0x00000004ff007c0c */ /* 0x000fe2000bf05270 */
[----:B------:R-:W-:Y:S01]  /*8840*/  ULEA UR4, UR37, UR36, 0x3 ;  /* 0x0000002425047291 */ /* 0x000fe2000f8e183f */
[-C--:B------:R-:W-:Y:S01]  /*8850*/  FMUL R138, R138, R10.reuse ;  /* 0x0000000a8a8a7220 */ /* 0x080fe20000400000 */
[-C--:B------:R-:W-:Y:S01]  /*8860*/  FMUL R40, R139, R10.reuse ;  /* 0x0000000a8b287220 */ /* 0x080fe20000400000 */
[----:B------:R-:W-:Y:S01]  /*8870*/  SEL R0, RZ, 0x1, P0 ;  /* 0x00000001ff007807 */ /* 0x000fe20000000000 */
[-C--:B------:R-:W-:Y:S01]  /*8880*/  FMUL R142, R142, R10.reuse ;  /* 0x0000000a8e8e7220 */ /* 0x080fe20000400000 */
[-C--:B------:R-:W-:Y:S01]  /*8890*/  FMUL R42, R143, R10.reuse ;  /* 0x0000000a8f2a7220 */ /* 0x080fe20000400000 */
[-C--:B------:R-:W-:Y:S01]  /*88a0*/  FMUL R130, R130, R10.reuse ;  /* 0x0000000a82827220 */ /* 0x080fe20000400000 */
[----:B------:R-:W-:Y:S01]  /*88b0*/  SHF.L.U32 R0, R0, 0x1f, RZ ;  /* 0x0000001f00007819 */ /* 0x000fe200000006ff */
[-C--:B------:R-:W-:Y:S01]  /*88c0*/  FMUL R44, R131, R10.reuse ;  /* 0x0000000a832c7220 */ /* 0x080fe20000400000 */
[-C--:B------:R-:W-:Y:S01]  /*88d0*/  FMUL R134, R134, R10.reuse ;  /* 0x0000000a86867220 */ /* 0x080fe20000400000 */
[-C--:B------:R-:W-:Y:S01]  /*88e0*/  FMUL R46, R135, R10.reuse ;  /* 0x0000000a872e7220 */ /* 0x080fe20000400000 */
[----:B------:R-:W2:Y:S01]  /*88f0*/  SYNCS.PHASECHK.TRANS64.TRYWAIT P0, [UR4+0x2a098], R0 ;  /* 0x02a09800ff0075a7 */ /* 0x000ea20008000144 */
        /* <DEDUP_REMOVED lines=8> */
[----:B-1----:R-:W-:-:S02]  /*8980*/  LOP3.LUT P1, R18, R2, 0x3, RZ, 0xc0, !PT ;  /* 0x0000000302127812 */ /* 0x002fc4000782c0ff */
[----:B------:R-:W-:Y:S01]  /*8990*/  LOP3.LUT R16, R2, 0x7f, RZ, 0xc0, !PT ;  /* 0x0000007f02107812 */ /* 0x000fe200078ec0ff */
[----:B--2---:R-:W-:Y:S10]  /*89a0*/  @!P0 BRA `(.L_x_45) ;  /* 0x0000003400d48947 */ /* 0x004ff40003800000 */
.L_x_104:
[----:B------:R-:W-:Y:S01]  /*89b0*/  USHF.L.U32 UR42, UR42, 0x6, URZ ;  /* 0x000000062a2a7899 */ /* 0x000fe2000800063f */
[----:B------:R-:W-:Y:S01]  /*89c0*/  BSSY B0, `(.L_x_46) ;  /* 0x0000018000007945 */ /* 0x000fe20003800000 */
[----:B------:R-:W-:-:S03]  /*89d0*/  SHF.R.U32.HI R17, RZ, 0x5, R16 ;  /* 0x00000005ff117819 */ /* 0x000fc60000011610 */
[----:B------:R-:W-:Y:S07]  /*89e0*/  @P1 BRA `(.L_x_47) ;  /* 0x0000000000541947 */ /* 0x000fee0003800000 */
[----:B------:R-:W2:Y:S01]  /*89f0*/  S2UR UR4, SR_CTAID.Y ;  /* 0x00000000000479c3 */ /* 0x000ea20000002600 */
[----:B-1----:R-:W-:Y:S01]  /*8a00*/  SHF.R.U32.HI R0, RZ, 0x2, R2 ;  /* 0x00000002ff007819 */ /* 0x002fe20000011602 */
[----:B------:R-:W-:Y:S01]  /*8a10*/  ULDC.64 UR6, c[0x0][0x688] ;  /* 0x0001a20000067ab9 */ /* 0x000fe20000000a00 */
[----:B------:R-:W-:Y:S02]  /*8a20*/  SHF.L.U32 R3, R17, 0x4, RZ ;  /* 0x0000000411037819 */ /* 0x000fe400000006ff */
[----:B------:R-:W-:-:S03]  /*8a30*/  LOP3.LUT R0, R0, 0x7, RZ, 0xc0, !PT ;  /* 0x0000000700007812 */ /* 0x000fc600078ec0ff */
[----:B------:R-:W1:Y:S01]  /*8a40*/  S2UR UR5, SR_CTAID.Z ;  /* 0x00000000000579c3 */ /* 0x000e620000002700 */
[----:B------:R-:W-:-:S04]  /*8a50*/  LOP3.LUT R0, R3, 0xfffffff0, R0, 0xe2, !PT ;  /* 0xfffffff003007812 */ /* 0x000fc800078ee200 */
[----:B------:R-:W-:-:S04]  /*8a60*/  IADD3 R3, R0, UR42, RZ ;  /* 0x0000002a00037c10 */ /* 0x000fc8000fffe0ff */
[----:B------:R-:W-:Y:S01]  /*8a70*/  IADD3 R2, R3, 0x8, RZ ;  /* 0x0000000803027810 */ /* 0x000fe20007ffe0ff */
[----:B--2---:R-:W-:-:S04]  /*8a80*/  UIMAD UR4, UR4, UR6, UR42 ;  /* 0x00000006040472a4 */ /* 0x004fc8000f8e022a */
[----:B-1----:R-:W-:-:S03]  /*8a90*/  UIMAD UR4, UR5, UR7, UR4 ;  /* 0x00000007050472a4 */ /* 0x002fc6000f8e0204 */
[----:B------:R-:W-:Y:S02]  /*8aa0*/  ULDC UR5, c[0x0][0x288] ;  /* 0x0000a20000057ab9 */ /* 0x000fe40000000800 */
[----:B------:R-:W-:Y:S02]  /*8ab0*/  ISETP.GE.U32.AND P0, PT, R3, UR5, PT ;  /* 0x0000000503007c0c */ /* 0x000fe4000bf06070 */
[----:B------:R-:W-:Y:S02]  /*8ac0*/  IADD3 R0, P2, R0, UR4, RZ ;  /* 0x0000000400007c10 */ /* 0x000fe4000ff5e0ff */
[----:B------:R-:W-:Y:S01]  /*8ad0*/  ISETP.GE.U32.AND P1, PT, R2, UR5, PT ;  /* 0x0000000502007c0c */ /* 0x000fe2000bf26070 */
[----:B------:R-:W-:Y:S01]  /*8ae0*/  ULDC.64 UR4, c[0x0][0x680] ;  /* 0x0001a00000047ab9 */ /* 0x000fe20000000a00 */
[----:B------:R-:W-:Y:S02]  /*8af0*/  IADD3.X R3, RZ, RZ, RZ, P2, !PT ;  /* 0x000000ffff037210 */ /* 0x000fe400017fe4ff */
[----:B------:R-:W-:-:S04]  /*8b00*/  LEA R2, P2, R0, UR4, 0x2 ;  /* 0x0000000400027c11 */ /* 0x000fc8000f8410ff */
[----:B------:R-:W-:-:S05]  /*8b10*/  LEA.HI.X R3, R0, UR5, R3, 0x2, P2 ;  /* 0x0000000500037c11 */ /* 0x000fca00090f1403 */
[----:B------:R2:W-:Y:S04]  /*8b20*/  @!P0 STG.E desc[UR8][R2.64], R11 ;  /* 0x0000000b02008986 */ /* 0x0005e8000c101908 */
[----:B------:R2:W-:Y:S02]  /*8b30*/  @!P1 STG.E desc[UR8][R2.64+0x20], R9 ;  /* 0x0000200902009986 */ /* 0x0005e4000c101908 */
.L_x_47:
[----:B------:R-:W-:Y:S05]  /*8b40*/  BSYNC B0 ;  /* 0x0000000000007941 */ /* 0x000fea0003800000 */
.L_x_46:
[----:B------:R-:W-:Y:S01]  /*8b50*/  ULDC.64 UR4, c[0x0][0x730] ;  /* 0x0001cc0000047ab9 */ /* 0x000fe20000000a00 */
[-C--:B------:R-:W-:Y:S01]  /*8b60*/  FMUL R106, R106, R10.reuse ;  /* 0x0000000a6a6a7220 */ /* 0x080fe20000400000 */
[----:B------:R-:W-:Y:S01]  /*8b70*/  ISETP.NE.U32.AND P0, PT, RZ, UR4, PT ;  /* 0x00000004ff007c0c */ /* 0x000fe2000bf05070 */
[-C--:B------:R-:W-:Y:S01]  /*8b80*/  FMUL R56, R107, R10.reuse ;  /* 0x0000000a6b387220 */ /* 0x080fe20000400000 */
[-C--:B------:R-:W-:Y:S01]  /*8b90*/  FMUL R110, R110, R10.reuse ;  /* 0x0000000a6e6e7220 */ /* 0x080fe20000400000 */
[-C--:B------:R-:W-:Y:S01]  /*8ba0*/  FMUL R58, R111, R10.reuse ;  /* 0x0000000a6f3a7220 */ /* 0x080fe20000400000 */
[----:B------:R-:W-:Y:S01]  /*8bb0*/  ISETP.NE.AND.EX P0, PT, RZ, UR5, PT, P0 ;  /* 0x00000005ff007c0c */ /* 0x000fe2000bf05300 */
[-C--:B------:R-:W-:Y:S01]  /*8bc0*/  FMUL R98, R98, R10.reuse ;  /* 0x0000000a62627220 */ /* 0x080fe20000400000 */
[-C--:B------:R-:W-:Y:S01]  /*8bd0*/  FMUL R60, R99, R10.reuse ;  /* 0x0000000a633c7220 */ /* 0x080fe20000400000 */
[-C--:B------:R-:W-:Y:S01]  /*8be0*/  FMUL R102, R102, R10.reuse ;  /* 0x0000000a66667220 */ /* 0x080fe20000400000 */
[-C--:B------:R-:W-:Y:S01]  /*8bf0*/  FMUL R62, R103, R10.reuse ;  /* 0x0000000a673e7220 */ /* 0x080fe20000400000 */
[-C--:B------:R-:W-:Y:S01]  /*8c00*/  FMUL R90, R90, R10.reuse ;  /* 0x0000000a5a5a7220 */ /* 0x080fe20000400000 */
[-C--:B------:R-:W-:Y:S01]  /*8c10*/  FMUL R64, R91, R10.reuse ;  /* 0x0000000a5b407220 */ /* 0x080fe20000400000 */
[-C--:B------:R-:W-:Y:S01]  /*8c20*/  FMUL R94, R94, R10.reuse ;  /* 0x0000000a5e5e7220 */ /* 0x080fe20000400000 */
[----:B------:R-:W-:-:S05]  /*8c30*/  FMUL R66, R95, R10 ;  /* 0x0000000a5f427220 */ /* 0x000fca0000400000 */
[----:B------:R-:W-:Y:S05]  /*8c40*/  @P0 BRA `(.L_x_48) ;  /* 0x0000000000200947 */ /* 0x000fea0003800000 */
[----:B------:R-:W-:Y:S02]  /*8c50*/  ULDC.64 UR4, c[0x0][0x728] ;  /* 0x0001ca0000047ab9 */ /* 0x000fe40000000a00 */
[----:B------:R-:W-:-:S04]  /*8c60*/  ISETP.NE.U32.AND P0, PT, RZ, UR4, PT ;  /* 0x00000004ff007c0c */ /* 0x000fc8000bf05070 */
[----:B------:R-:W-:-:S13]  /*8c70*/  ISETP.NE.AND.EX P0, PT, RZ, UR5, PT, P0 ;  /* 0x00000005ff007c0c */ /* 0x000fda000bf05300 */
[----:B------:R-:W-:Y:S05]  /*8c80*/  @!P0 BRA `(.L_x_49) ;  /* 0x00000000000c8947 */ /* 0x000fea0003800000 */
[----:B-12---:R-:W1:Y:S02]  /*8c90*/  LDC.64 R2, c[0x0][0x728] ;  /* 0x0001ca00ff027b82 */ /* 0x006e640000000a00 */
[----:B-1----:R4:W5:Y:S01]  /*8ca0*/  LDG.E R2, desc[UR8][R2.64] ;  /* 0x0000000802027981 */ /* 0x002962000c1e1900 */
[----:B------:R-:W-:Y:S05]  /*8cb0*/  BRA `(.L_x_48) ;  /* 0x0000000000047947 */ /* 0x000fea0003800000 */
.L_x_49:
[----:B--2---:R-:W3:Y:S02]  /*8cc0*/  LDC R2, c[0x0][0x720] ;  /* 0x0001c800ff027b82 */ /* 0x004ee40000000800 */
.L_x_48:
[----:B-1----:R-:W-:Y:S02]  /*8cd0*/  MOV R0, RZ ;  /* 0x000000ff00007202 */ /* 0x002fe40000000f00 */
[----:B---3-5:R-:W-:Y:S02]  /*8ce0*/  MOV R49, R2 ;  /* 0x0000000200317202 */ /* 0x028fe40000000f00 */
[----:B------:R-:W-:-:S13]  /*8cf0*/  LOP3.LUT P0, RZ, R0, 0x9f, RZ, 0xc0, !PT ;  /* 0x0000009f00ff7812 */ /* 0x000fda000780c0ff */
[----:B------:R-:W-:Y:S05]  /*8d00*/  @!P0 BRA `(.L_x_50) ;  /* 0x0000000000408947 */ /* 0x000fea0003800000 */
[----:B------:R-:W-:Y:S01]  /*8d10*/  MOV R0, 0x0 ;  /* 0x0000000000007802 */ /* 0x000fe20000000f00 */
[----:B------:R-:W-:Y:S01]  /*8d20*/  ULDC.64 UR4, c[0x4][0x70] ;  /* 0x01001c0000047ab9 */ /* 0x000fe20000000a00 */
[----:B------:R-:W-:Y:S01]  /*8d30*/  ULDC.64 UR6, c[0x4][0x8] ;  /* 0x0100020000067ab9 */ /* 0x000fe20000000a00 */
[----:B------:R-:W-:Y:S01]  /*8d40*/  MOV R4, UR4 ;  /* 0x0000000400047c02 */ /* 0x000fe20008000f00 */
[----:B--2-4-:R1:W2:Y:S01]  /*8d50*/  LDC.64 R2, c[0x4][R0] ;  /* 0x0100000000027b82 */ /* 0x0142a20000000a00 */
[----:B------:R-:W-:Y:S01]  /*8d60*/  MOV R5, UR5 ;  /* 0x0000000500057c02 */ /* 0x000fe20008000f00 */
[----:B------:R-:W-:Y:S01]  /*8d70*/  ULDC.64 UR4, c[0x4][0x78] ;  /* 0x01001e0000047ab9 */ /* 0x000fe20000000a00 */
[----:B------:R-:W-:Y:S02]  /*8d80*/  MOV R10, UR6 ;  /* 0x00000006000a7c02 */ /* 0x000fe40008000f00 */
[----:B------:R-:W-:Y:S02]  /*8d90*/  MOV R6, UR4 ;  /* 0x0000000400067c02 */ /* 0x000fe40008000f00 */
[----:B------:R-:W-:-:S02]  /*8da0*/  MOV R7, UR5 ;  /* 0x0000000500077c02 */ /* 0x000fc40008000f00 */
[----:B------:R-:W-:Y:S02]  /*8db0*/  MOV R11, UR7 ;  /* 0x00000007000b7c02 */ /* 0x000fe40008000f00 */
[----:B------:R-:W-:Y:S02]  /*8dc0*/  MOV R8, 0x70 ;  /* 0x0000007000087802 */ /* 0x000fe40000000f00 */
[----:B------:R-:W-:Y:S02]  /*8dd0*/  MOV R12, 0x1 ;  /* 0x00000001000c7802 */ /* 0x000fe40000000f00 */
[----:B-1----:R-:W-:-:S07]  /*8de0*/  MOV R13, RZ ;  /* 0x000000ff000d7202 */ /* 0x002fce0000000f00 */
[----:B------:R-:W-:-:S07]  /*8df0*/  LEPC R20, `(.L_x_50) ;  /* 0x000000001014794e */ /* 0x000fce0000000000 */
[----:B--2---:R-:W-:Y:S05]  /*8e00*/  CALL.ABS.NOINC R2 ;  /* 0x0000000002007343 */ /* 0x004fea0003c00000 */
.L_x_50:
[----:B------:R-:W-:Y:S01]  /*8e10*/  UIADD3 UR4, UR37, -0x1, URZ ;  /* 0xffffffff25047890 */ /* 0x000fe2000fffe03f */
[----:B------:R-:W-:-:S05]  /*8e20*/  MOV R19, UR36 ;  /* 0x0000002400137c02 */ /* 0x000fca0008000f00 */
[----:B------:R-:W-:-:S05]  /*8e30*/  MOV R0, UR4 ;  /* 0x0000000400007c02 */ /* 0x000fca0008000f00 */
[----:B------:R-:W-:-:S05]  /*8e40*/  IMAD R19, R0, 0x1100, R19 ;  /* 0x0000110000137824 */ /* 0x000fca00078e0213 */
        /* <DEDUP_REMOVED lines=18> */
.L_x_51:
[----:B------:R-:W1:Y:S01]  /*8f70*/  S2R R5, SR_TID.X ;  /* 0x0000000000057919 */ /* 0x000e620000002100 */
[----:B------:R-:W-:Y:S01]  /*8f80*/  ULDC.64 UR4, c[0x0][0x730] ;  /* 0x0001cc0000047ab9 */ /* 0x000fe20000000a00 */
[----:B------:R-:W-:Y:S02]  /*8f90*/  IADD3 R16, R16, 0x1f, RZ ;  /* 0x0000001f10107810 */ /* 0x000fe40007ffe0ff */
[----:B------:R-:W-:Y:S02]  /*8fa0*/  ISETP.NE.U32.AND P0, PT, RZ, UR4, PT ;  /* 0x00000004ff007c0c */ /* 0x000fe4000bf05070 */
[----:B------:R-:W-:Y:S02]  /*8fb0*/  LEA R17, R17, R18, 0x4 ;  /* 0x0000001211117211 */ /* 0x000fe400078e20ff */
[----:B------:R-:W-:-:S13]  /*8fc0*/  ISETP.NE.AND.EX P0, PT, RZ, UR5, PT, P0 ;  /* 0x00000005ff007c0c */ /* 0x000fda000bf05300 */
[----:B------:R-:W3:Y:S01]  /*8fd0*/  @P0 LDC R49, c[0x0][0x720] ;  /* 0x0001c800ff310b82 */ /* 0x000ee20000000800 */
[----:B------:R-:W-:Y:S02]  /*8fe0*/  ISETP.GT.U32.AND P0, PT, R16, 0x3e, PT ;  /* 0x0000003e1000780c */ /* 0x000fe40003f04070 */
[----:B-1----:R-:W-:Y:S02]  /*8ff0*/  SHF.L.U32 R0, R5, 0x4, RZ ;  /* 0x0000000405007819 */ /* 0x002fe400000006ff */
[----:B--2---:R-:W-:Y:S02]  /*9000*/  SHF.R.U32.HI R2, RZ, 0x1, R5 ;  /* 0x00000001ff027819 */ /* 0x004fe40000011605 */
[C---:B----4-:R-:W-:Y:S02]  /*9010*/  LOP3.LUT R3, R0.reuse, 0x40, RZ, 0xc0, !PT ;  /* 0x0000004000037812 */ /* 0x050fe400078ec0ff */
[----:B------:R-:W-:Y:S02]  /*9020*/  LOP3.LUT R0, R0, 0x80, RZ, 0xc0, !PT ;  /* 0x0000008000007812 */ /* 0x000fe400078ec0ff */
[----:B------:R-:W-:-:S02]  /*9030*/  LOP3.LUT R4, R3, 0x8, R2, 0xf8, !PT ;  /* 0x0000000803047812 */ /* 0x000fc400078ef802 */
[----:B------:R-:W-:Y:S02]  /*9040*/  SHF.L.U32 R3, R5, 0x1, RZ ;  /* 0x0000000105037819 */ /* 0x000fe400000006ff */
[----:B------:R-:W-:Y:S01]  /*9050*/  LEA R2, R17, R0, 0x4 ;  /* 0x0000000011027211 */ /* 0x000fe200078e20ff */
[-C--:B---3--:R-:W-:Y:S01]  /*9060*/  FMUL R0, R136, R49.reuse ;  /* 0x0000003188007220 */ /* 0x088fe20000400000 */
[----:B------:R-:W-:Y:S01]  /*9070*/  LOP3.LUT R3, R4, 0x8, R3, 0x78, !PT ;  /* 0x0000000804037812 */ /* 0x000fe200078e7803 */
[-C--:B------:R-:W-:Y:S01]  /*9080*/  FMUL R5, R40, R49.reuse ;  /* 0x0000003128057220 */ /* 0x080fe20000400000 */
[-C--:B------:R-:W-:Y:S01]  /*9090*/  FMUL R4, R140, R49.reuse ;  /* 0x000000318c047220 */ /* 0x080fe20000400000 */
[----:B------:R-:W-:Y:S01]  /*90a0*/  FMUL R7, R24, R49 ;  /* 0x0000003118077220 */ /* 0x000fe20000400000 */
[----:B------:R-:W-:Y:S01]  /*90b0*/  IADD3 R8, R2, R3, RZ ;  /* 0x0000000302087210 */ /* 0x000fe20007ffe0ff */
        /* <DEDUP_REMOVED lines=55> */
[----:B------:R-:W-:Y:S01]  /*9430*/  F2FP.BF16.F32.PACK_AB R55, R9, R6 ;  /* 0x000000060937723e */ /* 0x000fe200000010ff */
[----:B------:R-:W-:Y:S06]  /*9440*/  @P0 BRA `(.L_x_52) ;  /* 0x0000000000040947 */ /* 0x000fec0003800000 */
[----:B------:R-:W-:-:S04]  /*9450*/  DEPBAR.LE SB0, 0x1 ;  /* 0x000080400000791a */ /* 0x000fc80000000000 */
.L_x_52:
[----:B------:R-:W-:Y:S05]  /*9460*/  WARPSYNC.ALL ;  /* 0x0000000000007948 */ /* 0x000fea0003800000 */
[----:B------:R-:W-:Y:S01]  /*9470*/  BAR.SYNC.DEFER_BLOCKING 0x1, 0x80 ;  /* 0x0042000000007b1d */ /* 0x000fe20000010000 */
[----:B------:R-:W-:Y:S02]  /*9480*/  LEA R8, R8, R19, 0x1 ;  /* 0x0000001308087211 */ /* 0x000fe400078e08ff */
[----:B------:R-:W-:Y:S02]  /*9490*/  F2FP.BF16.F32.PACK_AB R4, R10, R11 ;  /* 0x0000000b0a04723e */ /* 0x000fe400000010ff */
[----:B------:R-:W-:Y:S01]  /*94a0*/  F2FP.BF16.F32.PACK_AB R5, R12, R13 ;  /* 0x0000000d0c05723e */ /* 0x000fe200000010ff */
[----:B------:R-:W-:Y:S01]  /*94b0*/  BSSY B0, `(.L_x_53) ;  /* 0x0000016000007945 */ /* 0x000fe20003800000 */
[----:B------:R-:W-:-:S02]  /*94c0*/  F2FP.BF16.F32.PACK_AB R6, R14, R15 ;  /* 0x0000000f0e06723e */ /* 0x000fc400000010ff */
[----:B------:R-:W-:Y:S01]  /*94d0*/  F2FP.BF16.F32.PACK_AB R7, R16, R17 ;  /* 0x000000111007723e */ /* 0x000fe200000010ff */
[----:B------:R1:W-:Y:S01]  /*94e0*/  STSM.16.M88.4 [R8], R52 ;  /* 0x0000003408007844 */ /* 0x0003e20000000200 */
[----:B------:R-:W-:Y:S01]  /*94f0*/  @!PT LDS RZ, [RZ] ;  /* 0x00000000fffff984 */ /* 0x000fe20000000800 */
[----:B------:R-:W-:Y:S01]  /*9500*/  @!PT LDS RZ, [RZ] ;  /* 0x00000000fffff984 */ /* 0x000fe20000000800 */
[----:B------:R-:W-:Y:S01]  /*9510*/  @!PT LDS RZ, [RZ] ;  /* 0x00000000fffff984 */ /* 0x000fe20000000800 */
[----:B------:R-:W-:Y:S01]  /*9520*/  @!PT LDS RZ, [RZ] ;  /* 0x00000000fffff984 */ /* 0x000fe20000000800 */
[----:B------:R2:W-:Y:S06]  /*9530*/  MEMBAR.ALL.CTA ;  /* 0x0000000000007992 */ /* 0x0005ec0000008000 */
[----:B--2---:R-:W2:Y:S02]  /*9540*/  FENCE.VIEW.ASYNC.S ;  /* 0x00000000000073c6 */ /* 0x004ea40000000000 */
[----:B--2---:R-:W-:Y:S06]  /*9550*/  BAR.SYNC.DEFER_BLOCKING 0x1, 0x80 ;  /* 0x0042000000007b1d */ /* 0x004fec0000010000 */
[----:B------:R-:W-:Y:S05]  /*9560*/  @P0 BRA `(.L_x_54) ;  /* 0x0000000000280947 */ /* 0x000fea0003800000 */
[----:B------:R-:W-:Y:S01]  /*9570*/  S2UR UR44, SR_CTAID.Z ;  /* 0x00000000002c79c3 */ /* 0x000fe20000002700 */
[----:B------:R-:W-:Y:S01]  /*9580*/  ULDC.64 UR4, c[0x0][0x198] ;  /* 0x0000660000047ab9 */ /* 0x000fe20000000a00 */
[----:B------:R-:W-:Y:S01]  /*9590*/  R2UR UR40, R19 ;  /* 0x00000000132872ca */ /* 0x000fe200000e0000 */
[----:B------:R-:W-:Y:S01]  /*95a0*/  UIADD3 UR4, UP0, UR4, 0x670, URZ ;  /* 0x0000067004047890 */ /* 0x000fe2000ff1e03f */
[----:B------:R-:W-:-:S03]  /*95b0*/  UMOV UR41, URZ ;  /* 0x0000003f00297c82 */ /* 0x000fc60008000000 */
[----:B------:R-:W-:Y:S01]  /*95c0*/  UIADD3.X UR5, URZ, UR5, URZ, UP0, !UPT ;  /* 0x000000053f057290 */ /* 0x000fe200087fe43f */
[----:B------:R-:W2:Y:S08]  /*95d0*/  S2UR UR43, SR_CTAID.Y ;  /* 0x00000000002b79c3 */ /* 0x000eb00000002600 */
[----:B--2---:R2:W-:Y:S01]  /*95e0*/  UTMASTG.4D [UR40], [UR4] ;  /* 0x00000028040073b5 */ /* 0x0045e20008018000 */
[----:B------:R0:W-:Y:S01]  /*95f0*/  UTMACMDFLUSH ;  /* 0x00000000000079b7 */ /* 0x0001e20000000000 */
[----:B--2---:R-:W-:-:S04]  /*9600*/  DEPBAR.LE SB0, 0x1 ;  /* 0x000080400000791a */ /* 0x004fc80000000000 */
.L_x_54:
[----:B------:R-:W-:Y:S05]  /*9610*/  BSYNC B0 ;  /* 0x0000000000007941 */ /* 0x000fea0003800000 */
.L_x_53:
[----:B------:R-:W-:Y:S01]  /*9620*/  BAR.SYNC.DEFER_BLOCKING 0x1, 0x80 ;  /* 0x0042000000007b1d */ /* 0x000fe20000010000 */
[----:B------:R-:W-:Y:S02]  /*9630*/  F2FP.BF16.F32.PACK_AB R12, R18, R21 ;  /* 0x00000015120c723e */ /* 0x000fe400000010ff */
[----:B------:R-:W-:Y:S02]  /*9640*/  F2FP.BF16.F32.PACK_AB R13, R20, R23 ;  /* 0x00000017140d723e */ /* 0x000fe400000010ff */
[----:B------:R-:W-:Y:S01]  /*9650*/  F2FP.BF16.F32.PACK_AB R14, R22, R25 ;  /* 0x00000019160e723e */ /* 0x000fe200000010ff */
[----:B------:R-:W-:Y:S01]  /*9660*/  BSSY B0, `(.L_x_55) ;  /* 0x0000016000007945 */ /* 0x000fe20003800000 */
[----:B------:R-:W-:Y:S01]  /*9670*/  F2FP.BF16.F32.PACK_AB R15, R24, R27 ;  /* 0x0000001b180f723e */ /* 0x000fe200000010ff */
[----:B------:R2:W-:Y:S01]  /*9680*/  STSM.16.M88.4 [R8+0x800], R4 ;  /* 0x0008000408007844 */ /* 0x0005e20000000200 */
[----:B------:R-:W-:Y:S01]  /*9690*/  @!PT LDS RZ, [RZ] ;  /* 0x00000000fffff984 */ /* 0x000fe20000000800 */
[----:B------:R-:W-:Y:S01]  /*96a0*/  @!PT LDS RZ, [RZ] ;  /* 0x00000000fffff984 */ /* 0x000fe20000000800 */
[----:B------:R-:W-:Y:S01]  /*96b0*/  @!PT LDS RZ, [RZ] ;  /* 0x00000000fffff984 */ /* 0x000fe20000000800 */
[----:B------:R-:W-:Y:S01]  /*96c0*/  @!PT LDS RZ, [RZ] ;  /* 0x00000000fffff984 */ /* 0x000fe20000000800 */
[----:B------:R3:W-:Y:S06]  /*96d0*/  MEMBAR.ALL.CTA ;  /* 0x0000000000007992 */ /* 0x0007ec0000008000 */
[----:B---3--:R-:W3:Y:S02]  /*96e0*/  FENCE.VIEW.ASYNC.S ;  /* 0x00000000000073c6 */ /* 0x008ee40000000000 */
[----:B---3--:R-:W-:Y:S06]  /*96f0*/  BAR.SYNC.DEFER_BLOCKING 0x1, 0x80 ;  /* 0x0042000000007b1d */ /* 0x008fec0000010000 */
[----:B------:R-:W-:Y:S05]  /*9700*/  @P0 BRA `(.L_x_56) ;  /* 0x00000000002c0947 */ /* 0x000fea0003800000 */
[----:B------:R-:W-:Y:S01]  /*9710*/  S2UR UR44, SR_CTAID.Z ;  /* 0x00000000002c79c3 */ /* 0x000fe20000002700 */
[----:B------:R-:W-:Y:S01]  /*9720*/  R2UR UR40, R19 ;  /* 0x00000000132872ca */ /* 0x000fe200000e0000 */
[----:B------:R-:W-:Y:S01]  /*9730*/  ULDC.64 UR4, c[0x0][0x198] ;  /* 0x0000660000047ab9 */ /* 0x000fe20000000a00 */
[----:B------:R-:W-:Y:S01]  /*9740*/  UMOV UR41, 0x10 ;  /* 0x0000001000297882 */ /* 0x000fe20000000000 */
[----:B------:R-:W-:-:S04]  /*9750*/  UIADD3 UR4, UP0, UR4, 0x670, URZ ;  /* 0x0000067004047890 */ /* 0x000fc8000ff1e03f */
[----:B------:R-:W3:Y:S01]  /*9760*/  S2UR UR43, SR_CTAID.Y ;  /* 0x00000000002b79c3 */ /* 0x000ee20000002600 */
[----:B------:R-:W-:-:S05]  /*9770*/  UIADD3.X UR5, URZ, UR5, URZ, UP0, !UPT ;  /* 0x000000053f057290 */ /* 0x000fca00087fe43f */
[----:B------:R-:W-:-:S09]  /*9780*/  UIADD3 UR40, UR40, 0x800, URZ ;  /* 0x0000080028287890 */ /* 0x000fd2000fffe03f */
[----:B---3--:R3:W-:Y:S01]  /*9790*/  UTMASTG.4D [UR40], [UR4] ;  /* 0x00000028040073b5 */ /* 0x0087e20008018000 */
[----:B------:R0:W-:Y:S01]  /*97a0*/  UTMACMDFLUSH ;  /* 0x00000000000079b7 */ /* 0x0001e20000000000 */
[----:B---3--:R-:W-:-:S04]  /*97b0*/  DEPBAR.LE SB0, 0x1 ;  /* 0x000080400000791a */ /* 0x008fc80000000000 */
.L_x_56:
[----:B------:R-:W-:Y:S05]  /*97c0*/  BSYNC B0 ;  /* 0x0000000000007941 */ /* 0x000fea0003800000 */
.L_x_55:
[----:B------:R-:W-:Y:S01]  /*97d0*/  BAR.SYNC.DEFER_BLOCKING 0x1, 0x80 ;  /* 0x0042000000007b1d */ /* 0x000fe20000010000 */
[----:B--2---:R-:W-:Y:S02]  /*97e0*/  F2FP.BF16.F32.PACK_AB R4, R26, R29 ;  /* 0x0000001d1a04723e */ /* 0x004fe400000010ff */
[----:B------:R-:W-:Y:S02]  /*97f0*/  F2FP.BF16.F32.PACK_AB R5, R28, R31 ;  /* 0x0000001f1c05723e */ /* 0x000fe400000010ff */
[----:B------:R-:W-:Y:S01]  /*9800*/  F2FP.BF16.F32.PACK_AB R6, R30, R33 ;  /* 0x000000211e06723e */ /* 0x000fe200000010ff */
[----:B------:R-:W-:Y:S01]  /*9810*/  BSSY B0, `(.L_x_57) ;  /* 0x0000016000007945 */ /* 0x000fe20003800000 */
[----:B------:R-:W-:Y:S01]  /*9820*/  F2FP.BF16.F32.PACK_AB R7, R32, R35 ;  /* 0x000000232007723e */ /* 0x000fe200000010ff */
[----:B------:R2:W-:Y:S01]  /*9830*/  STSM.16.M88.4 [R8], R12 ;  /* 0x0000000c08007844 */ /* 0x0005e20000000200 */
        /* <DEDUP_REMOVED lines=9> */
[----:B------:R-:W-:Y:S01]  /*98d0*/  ULDC.64 UR4, c[0x0][0x198] ;  /* 0x0000660000047ab9 */ /* 0x000fe20000000a00 */
[----:B------:R-:W-:Y:S01]  /*98e0*/  R2UR UR8, R19 ;  /* 0x00000000130872ca */ /* 0x000fe200000e0000 */
[----:B------:R-:W-:Y:S01]  /*98f0*/  UIADD3 UR4, UP0, UR4, 0x670, URZ ;  /* 0x0000067004047890 */ /* 0x000fe2000ff1e03f */
[----:B------:R-:W-:Y:S01]  /*9900*/  UMOV UR9, 0x20 ;  /* 0x0000002000097882 */ /* 0x000fe20000000000 */
[----:B------:R-:W-:Y:S02]  /*9910*/  UMOV UR10, UR42 ;  /* 0x0000002a000a7c82 */ /* 0x000fe40008000000 */
[----:B------:R-:W-:Y:S01]  /*9920*/  UIADD3.X UR5, URZ, UR5, URZ, UP0, !UPT ;  /* 0x000000053f057290 */ /* 0x000fe200087fe43f */
[----:B------:R-:W3:Y:S08]  /*9930*/  S2UR UR11, SR_CTAID.Y ;  /* 0x00000000000b79c3 */ /* 0x000ef00000002600 */
[----:B---3--:R3:W-:Y:S01]  /*9940*/  UTMASTG.4D [UR8], [UR4] ;  /* 0x00000008040073b5 */ /* 0x0087e20008018000 */
[----:B------:R0:W-:Y:S01]  /*9950*/  UTMACMDFLUSH ;  /* 0x00000000000079b7 */ /* 0x0001e20000000000 */
[----:B---3--:R-:W-:-:S04]  /*9960*/  DEPBAR.LE SB0, 0x1 ;  /* 0x000080400000791a */ /* 0x008fc80000000000 */
.L_x_58:
[----:B------:R-:W-:Y:S05]  /*9970*/  BSYNC B0 ;  /* 0x0000000000007941 */ /* 0x000fea0003800000 */
.L_x_57:
[----:B------:R-:W-:Y:S01]  /*9980*/  BAR.SYNC.DEFER_BLOCKING 0x1, 0x80 ;  /* 0x0042000000007b1d */ /* 0x000fe20000010000 */
[----:B--2---:R-:W-:Y:S02]  /*9990*/  F2FP.BF16.F32.PACK_AB R12, R34, R37 ;  /* 0x00000025220c723e */ /* 0x004fe400000010ff */
        /* <DEDUP_REMOVED lines=24> */
.L_x_60:
[----:B------:R-:W-:Y:S05]  /*9b20*/  BSYNC B0 ;  /* 0x0000000000007941 */ /* 0x000fea0003800000 */
.L_x_59:
[----:B------:R-:W-:Y:S01]  /*9b30*/  BAR.SYNC.DEFER_BLOCKING 0x1, 0x80 ;  /* 0x0042000000007b1d */ /* 0x000fe20000010000 */
[----:B------:R-:W-:Y:S02]  /*9b40*/  F2FP.BF16.F32.PACK_AB R96, R97, R96 ;  /* 0x000000606160723e */ /* 0x000fe400000010ff */
        /* <DEDUP_REMOVED lines=10> */
[----:B----4-:R-:W4:Y:S02]  /*9bf0*/  FENCE.VIEW.ASYNC.S ;  /* 0x00000000000073c6 */ /* 0x010f240000000000 */
[----:B----4-:R-:W-:Y:S06]  /*9c00*/  BAR.SYNC.DEFER_BLOCKING 0x1, 0x80 ;  /* 0x0042000000007b1d */ /* 0x010fec0000010000 */
        /* <DEDUP_REMOVED lines=8> */
[----:B------:R-:W4:Y:S08]  /*9c90*/  S2UR UR11, SR_CTAID.Y ;  /* 0x00000000000b79c3 */ /* 0x000f300000002600 */
[----:B----4-:R4:W-:Y:S01]  /*9ca0*/  UTMASTG.4D [UR8], [UR4] ;  /* 0x00000008040073b5 */ /* 0x0109e20008018000 */
[----:B------:R0:W-:Y:S01]  /*9cb0*/  UTMACMDFLUSH ;  /* 0x00000000000079b7 */ /* 0x0001e20000000000 */
[----:B----4-:R-:W-:-:S04]  /*9cc0*/  DEPBAR.LE SB0, 0x1 ;  /* 0x000080400000791a */ /* 0x010fc80000000000 */
.L_x_62:
[----:B------:R-:W-:Y:S05]  /*9cd0*/  BSYNC B0 ;  /* 0x0000000000007941 */ /* 0x000fea0003800000 */
.L_x_61:
        /* <DEDUP_REMOVED lines=12> */
[----:B-----5:R-:W5:Y:S02]  /*9da0*/  FENCE.VIEW.ASYNC.S ;  /* 0x00000000000073c6 */ /* 0x020f640000000000 */
[----:B-----5:R-:W-:Y:S06]  /*9db0*/  BAR.SYNC.DEFER_BLOCKING 0x1, 0x80 ;  /* 0x0042000000007b1d */ /* 0x020fec0000010000 */
[----:B------:R-:W-:Y:S05]  /*9dc0*/  @P0 BRA `(.L_x_64) ;  /* 0x00000000002c0947 */ /* 0x000fea0003800000 */
[----:B------:R-:W-:Y:S01]  /*9dd0*/  S2UR UR44, SR_CTAID.Z ;  /* 0x00000000002c79c3 */ /* 0x000fe20000002700 */
[----:B------:R-:W-:Y:S01]  /*9de0*/  R2UR UR40, R19 ;  /* 0x00000000132872ca */ /* 0x000fe200000e0000 */
[----:B------:R-:W-:Y:S01]  /*9df0*/  ULDC.64 UR4, c[0x0][0x198] ;  /* 0x0000660000047ab9 */ /* 0x000fe20000000a00 */
[----:B------:R-:W-:Y:S01]  /*9e00*/  UMOV UR41, 0x50 ;  /* 0x0000005000297882 */ /* 0x000fe20000000000 */
[----:B------:R-:W-:-:S04]  /*9e10*/  UIADD3 UR4, UP0, UR4, 0x670, URZ ;  /* 0x0000067004047890 */ /* 0x000fc8000ff1e03f */
[----:B------:R-:W5:Y:S01]  /*9e20*/  S2UR UR43, SR_CTAID.Y ;  /* 0x00000000002b79c3 */ /* 0x000f620000002600 */
[----:B------:R-:W-:-:S05]  /*9e30*/  UIADD3.X UR5, URZ, UR5, URZ, UP0, !UPT ;  /* 0x000000053f057290 */ /* 0x000fca00087fe43f */
[----:B------:R-:W-:-:S09]  /*9e40*/  UIADD3 UR40, UR40, 0x800, URZ ;  /* 0x0000080028287890 */ /* 0x000fd2000fffe03f */
[----:B-----5:R1:W-:Y:S01]  /*9e50*/  UTMASTG.4D [UR40], [UR4] ;  /* 0x00000028040073b5 */ /* 0x0203e20008018000 */
[----:B------:R0:W-:Y:S01]  /*9e60*/  UTMACMDFLUSH ;  /* 0x00000000000079b7 */ /* 0x0001e20000000000 */
[----:B-1----:R-:W-:-:S04]  /*9e70*/  DEPBAR.LE SB0, 0x1 ;  /* 0x000080400000791a */ /* 0x002fc80000000000 */
.L_x_64:
[----:B------:R-:W-:Y:S05]  /*9e80*/  BSYNC B0 ;  /* 0x0000000000007941 */ /* 0x000fea0003800000 */
.L_x_63:
[----:B------:R-:W-:Y:S06]  /*9e90*/  BAR.SYNC.DEFER_BLOCKING 0x1, 0x80 ;  /* 0x0042000000007b1d */ /* 0x000fec0000010000 */
[----:B------:R-:W-:Y:S01]  /*9ea0*/  BSSY B0, `(.L_x_65) ;  /* 0x0000014000007945 */ /* 0x000fe20003800000 */
[----:B------:R1:W-:Y:S01]  /*9eb0*/  STSM.16.M88.4 [R8], R88 ;  /* 0x0000005808007844 */ /* 0x0003e20000000200 */
        /* <DEDUP_REMOVED lines=15> */
[----:B------:R-:W5:Y:S08]  /*9fb0*/  S2UR UR11, SR_CTAID.Y ;  /* 0x00000000000b79c3 */ /* 0x000f700000002600 */
[----:B-----5:R1:W-:Y:S02]  /*9fc0*/  UTMASTG.4D [UR8], [UR4] ;  /* 0x00000008040073b5 */ /* 0x0203e40008018000 */
[----:B-1----:R0:W-:Y:S02]  /*9fd0*/  UTMACMDFLUSH ;  /* 0x00000000000079b7 */ /* 0x0021e40000000000 */
.L_x_66:
[----:B------:R-:W-:Y:S05]  /*9fe0*/  BSYNC B0 ;  /* 0x0000000000007941 */ /* 0x000fea0003800000 */
.L_x_65:
[----:B------:R-:W-:Y:S01]  /*9ff0*/  UIADD3 UR37, UR37, -0x1, URZ ;  /* 0xffffffff25257890 */ /* 0x000fe2000fffe03f */
[----:B------:R-:W-:-:S04]  /*a000*/  DEPBAR.LE SB0, 0x0 ;  /* 0x000080000000791a */ /* 0x000fc80000000000 */
[----:B------:R-:W-:-:S04]  /*a010*/  USHF.L.U32 UR4, UR37, 0x3, URZ ;  /* 0x0000000325047899 */ /* 0x000fc8000800063f */
[----:B------:R-:W-:-:S04]  /*a020*/  ULOP3.LUT UR4, UR4, 0x8, URZ, 0xe2, !UPT ;  /* 0x0000000804047892 */ /* 0x000fc8000f8ee23f */
[----:B------:R-:W-:-:S06]  /*a030*/  ULOP3.LUT UR4, UR4, 0x18, URZ, 0x3c, !UPT ;  /* 0x0000001804047892 */ /* 0x000fcc000f8e3c3f */
[----:B------:R-:W-:-:S04]  /*a040*/  MOV R0, UR4 ;  /* 0x0000000400007c02 */ /* 0x000fc80008000f00 */
[----:B------:R-:W-:Y:S01]  /*a050*/  SYNCS.ARRIVE.TRANS64.A1T0 RZ, [R0+UR36+0x2a090], RZ ;  /* 0x02a090ff00ff79a7 */ /* 0x000fe20008100024 */
[----:B------:R-:W-:Y:S05]  /*a060*/  EXIT ;  /* 0x000000000000794d */ /* 0x000fea0003800000 */
.L_x_6:
[----:B------:R-:W-:-:S08]  /*a070*/  UISETP.NE.AND UP0, UPT, UR5, 0x1, UPT ;  /* 0x000000010500788c */ /* 0x000fd0000bf05270 */
[----:B------:R-:W1:-:S00]  /*a080*/  USETMAXREG.DEALLOC.CTAPOOL 0x18 ;  /* 0x00000018000079c8 */ /* 0x000e4000080e0500 */
[----:B------:R-:W-:-:S13]  /*a090*/  PLOP3.LUT P0, PT, PT, PT, UP0, 0x80, 0x0 ;  /* 0x000000000000781c */ /* 0x000fda0003f0f008 */
[----:B------:R-:W-:Y:S05]  /*a0a0*/  @P0 EXIT ;  /* 0x000000000000094d */ /* 0x000fea0003800000 */
[----:B------:R-:W2:Y:S01]  /*a0b0*/  S2UR UR11, SR_CTAID.X ;  /* 0x00000000000b79c3 */ /* 0x000ea20000002500 */
[----:B------:R-:W-:Y:S01]  /*a0c0*/  ELECT P3, URZ, PT ;  /* 0x00000000003f782f */ /* 0x000fe20003860000 */
[----:B------:R-:W-:Y:S01]  /*a0d0*/  BSSY B0, `(.L_x_67) ;  /* 0x000004d000007945 */ /* 0x000fe20003800000 */
[----:B-1----:R-:W-:Y:S02]  /*a0e0*/  MOV R0, RZ ;  /* 0x000000ff00007202 */ /* 0x002fe40000000f00 */
[----:B------:R-:W-:Y:S02]  /*a0f0*/  MOV R7, RZ ;  /* 0x000000ff00077202 */ /* 0x000fe40000000f00 */
[----:B------:R-:W-:Y:S01]  /*a100*/  MOV R3, RZ ;  /* 0x000000ff00037202 */ /* 0x000fe20000000f00 */
[----:B------:R-:W1:Y:S08]  /*a110*/  S2UR UR60, SR_CTAID.Y ;  /* 0x00000000003c79c3 */ /* 0x000e700000002600 */
[----:B------:R-:W3:Y:S01]  /*a120*/  S2UR UR61, SR_CTAID.Z ;  /* 0x00000000003d79c3 */ /* 0x000ee20000002700 */
[----:B--2---:R-:W-:Y:S01]  /*a130*/  USHF.L.U32 UR11, UR11, 0x7, URZ ;  /* 0x000000070b0b7899 */ /* 0x004fe2000800063f */
[----:B------:R-:W-:Y:S11]  /*a140*/  @!P3 BRA `(.L_x_68) ;  /* 0x000000040014b947 */ /* 0x000ff60003800000 */
[----:B------:R-:W2:Y:S01]  /*a150*/  S2R R3, SR_CgaCtaId ;  /* 0x0000000000037919 */ /* 0x000ea20000008800 */
[----:B------:R-:W-:Y:S02]  /*a160*/  MOV R2, 0x400 ;  /* 0x0000040000027802 */ /* 0x000fe40000000f00 */
[----:B------:R-:W-:Y:S02]  /*a170*/  MOV R4, 0x1 ;  /* 0x0000000100047802 */ /* 0x000fe40000000f00 */
[----:B--2---:R-:W-:Y:S02]  /*a180*/  LEA R3, R3, R2, 0x18 ;  /* 0x0000000203037211 */ /* 0x004fe400078ec0ff */
[----:B------:R-:W-:-:S04]  /*a190*/  SHF.L.U32 R2, R4, 0x1f, RZ ;  /* 0x0000001f04027819 */ /* 0x000fc800000006ff */
[----:B------:R-:W2:Y:S02]  /*a1a0*/  SYNCS.PHASECHK.TRANS64.TRYWAIT P0, [R3+URZ+0x2a060], R2 ;  /* 0x02a06002030075a7 */ /* 0x000ea4000800017f */
[----:B--2---:R-:W-:Y:S05]  /*a1b0*/  @!P0 BRA `(.L_x_69) ;  /* 0x0000001c00e88947 */ /* 0x004fea0003800000 */
.L_x_105:
[----:B------:R-:W-:Y:S01]  /*a1c0*/  ULOP3.LUT UR5, UR4, 0x2, URZ, 0xfc, !UPT ;  /* 0x0000000204057892 */ /* 0x000fe2000f8efc3f */
[----:B--2---:R-:W-:-:S03]  /*a1d0*/  @P2 MOV R2, 0x3800 ;  /* 0x0000380000022802 */ /* 0x004fc60000000f00 */
[----:B------:R-:W-:Y:S01]  /*a1e0*/  UPRMT UR5, UR5, 0x9910, URZ ;  /* 0x0000991005057896 */ /* 0x000fe2000800003f */
[----:B------:R2:W-:Y:S03]  /*a1f0*/  @P2 SYNCS.ARRIVE.TRANS64 RZ, [R3+URZ+0x2a050], R2 ;  /* 0x02a0500203ff29a7 */ /* 0x0005e6000800003f */
[----:B------:R-:W-:-:S06]  /*a200*/  UISETP.NE.AND UP0, UPT, UR5, 0x2, UPT ;  /* 0x000000020500788c */ /* 0x000fcc000bf05270 */
[----:B------:R-:W-:-:S13]  /*a210*/  PLOP3.LUT P0, PT, PT, PT, UP0, 0x80, 0x0 ;  /* 0x000000000000781c */ /* 0x000fda0003f0f008 */
[----:B--2---:R-:W-:Y:S05]  /*a220*/  @P0 BRA `(.L_x_70) ;  /* 0x0000000000040947 */ /* 0x004fea0003800000 */
[----:B-1-3--:R-:W-:Y:S01]  /*a230*/  BPT.TRAP 0x1 ;  /* 0x000000040000795c */ /* 0x00afe20000300000 */
.L_x_70:
[----:B------:R-:W-:-:S04]  /*a240*/  LOP3.LUT P0, RZ, R6, 0x1f, RZ, 0xc0, !PT ;  /* 0x0000001f06ff7812 */ /* 0x000fc8000780c0ff */
[----:B------:R-:W-:-:S13]  /*a250*/  PLOP3.LUT P0, PT, P0, P2, PT, 0x2a, 0x0 ;  /* 0x000000000000781c */ /* 0x000fda0000704572 */
[----:B------:R-:W-:Y:S05]  /*a260*/  @P0 BRA `(.L_x_71) ;  /* 0x0000000000040947 */ /* 0x000fea0003800000 */
[----:B-1-3--:R-:W-:Y:S01]  /*a270*/  BPT.TRAP 0x1 ;  /* 0x000000040000795c */ /* 0x00afe20000300000 */
.L_x_71:
[----:B------:R-:W-:Y:S01]  /*a280*/  R2UR UR8, R3 ;  /* 0x00000000030872ca */ /* 0x000fe200000e0000 */
[----:B------:R-:W-:Y:S01]  /*a290*/  ULDC.64 UR6, c[0x0][0x198] ;  /* 0x0000660000067ab9 */ /* 0x000fe20000000a00 */
[----:B------:R-:W-:Y:S01]  /*a2a0*/  UMOV UR14, 0x0 ;  /* 0x00000000000e7882 */ /* 0x000fe20000000000 */
[----:B------:R-:W-:Y:S01]  /*a2b0*/  UIADD3 UR6, UP0, UR6, 0xf0, URZ ;  /* 0x000000f006067890 */ /* 0x000fe2000ff1e03f */
[----:B------:R-:W-:Y:S01]  /*a2c0*/  MOV R7, 0x40 ;  /* 0x0000004000077802 */ /* 0x000fe20000000f00 */
[----:B------:R-:W-:Y:S01]  /*a2d0*/  UMOV UR15, 0x10000000 ;  /* 0x10000000000f7882 */ /* 0x000fe20000000000 */
[----:B------:R-:W-:Y:S01]  /*a2e0*/  UMOV UR10, URZ ;  /* 0x0000003f000a7c82 */ /* 0x000fe20008000000 */
[----:B------:R-:W-:Y:S01]  /*a2f0*/  UIADD3.X UR7, URZ, UR7, URZ, UP0, !UPT ;  /* 0x000000073f077290 */ /* 0x000fe200087fe43f */
[----:B------:R-:W-:Y:S01]  /*a300*/  MOV R3, 0x1 ;  /* 0x0000000100037802 */ /* 0x000fe20000000f00 */
[----:B-1----:R-:W-:Y:S01]  /*a310*/  UMOV UR12, UR60 ;  /* 0x0000003c000c7c82 */ /* 0x002fe20008000000 */
[----:B---3--:R-:W-:Y:S01]  /*a320*/  UMOV UR13, UR61 ;  /* 0x0000003d000d7c82 */ /* 0x008fe20008000000 */
[----:B------:R-:W-:Y:S01]  /*a330*/  UMOV UR42, 0x10 ;  /* 0x00000010002a7882 */ /* 0x000fe20000000000 */
[----:B------:R-:W-:Y:S01]  /*a340*/  UMOV UR43, UR11 ;  /* 0x0000000b002b7c82 */ /* 0x000fe20008000000 */
[----:B------:R-:W-:-:S02]  /*a350*/  UIADD3 UR9, UR8, 0x2a050, URZ ;  /* 0x0002a05008097890 */ /* 0x000fc4000fffe03f */
[----:B------:R-:W-:Y:S02]  /*a360*/  UIADD3 UR40, UR8, 0x800, URZ ;  /* 0x0000080008287890 */ /* 0x000fe4000fffe03f */
[----:B------:R-:W-:Y:S02]  /*a370*/  UIADD3 UR32, UR8, 0x1000, URZ ;  /* 0x0000100008207890 */ /* 0x000fe4000fffe03f */
[----:B------:R-:W-:Y:S02]  /*a380*/  UIADD3 UR24, UR8, 0x1800, URZ ;  /* 0x0000180008187890 */ /* 0x000fe4000fffe03f */
[----:B------:R-:W-:Y:S02]  /*a390*/  UIADD3 UR16, UR8, 0x2000, URZ ;  /* 0x0000200008107890 */ /* 0x000fe4000fffe03f */
[----:B------:R1:W-:Y:S01]  /*a3a0*/  UTMALDG.4D [UR8], [UR6], desc[UR14] ;  /* 0x00000e08060075b4 */ /* 0x0003e20008019000 */
[----:B------:R-:W-:Y:S01]  /*a3b0*/  UIADD3 UR56, UR8, 0x2800, URZ ;  /* 0x0000280008387890 */ /* 0x000fe2000fffe03f */
[----:B------:R-:W-:Y:S01]  /*a3c0*/  UMOV UR44, UR60 ;  /* 0x0000003c002c7c82 */ /* 0x000fe20008000000 */
[----:B------:R-:W-:Y:S01]  /*a3d0*/  UMOV UR45, UR61 ;  /* 0x0000003d002d7c82 */ /* 0x000fe20008000000 */
[----:B------:R-:W-:Y:S01]  /*a3e0*/  UMOV UR41, UR9 ;  /* 0x0000000900297c82 */ /* 0x000fe20008000000 */
[----:B------:R-:W-:Y:S01]  /*a3f0*/  UMOV UR34, 0x20 ;  /* 0x0000002000227882 */ /* 0x000fe20000000000 */
[----:B------:R-:W-:Y:S01]  /*a400*/  UMOV UR35, UR11 ;  /* 0x0000000b00237c82 */ /* 0x000fe20008000000 */
[----:B------:R-:W-:Y:S01]  /*a410*/  UMOV UR36, UR60 ;  /* 0x0000003c00247c82 */ /* 0x000fe20008000000 */
[----:B------:R-:W-:Y:S01]  /*a420*/  UMOV UR37, UR61 ;  /* 0x0000003d00257c82 */ /* 0x000fe20008000000 */
[----:B------:R-:W-:Y:S01]  /*a430*/  UMOV UR33, UR9 ;  /* 0x0000000900217c82 */ /* 0x000fe20008000000 */
[----:B------:R-:W-:Y:S01]  /*a440*/  UMOV UR26, 0x30 ;  /* 0x00000030001a7882 */ /* 0x000fe20000000000 */
[----:B------:R-:W-:Y:S01]  /*a450*/  UMOV UR27, UR11 ;  /* 0x0000000b001b7c82 */ /* 0x000fe20008000000 */
[----:B------:R-:W-:Y:S01]  /*a460*/  UMOV UR28, UR60 ;  /* 0x0000003c001c7c82 */ /* 0x000fe20008000000 */
[----:B------:R-:W-:Y:S01]  /*a470*/  UMOV UR29, UR61 ;  /* 0x0000003d001d7c82 */ /* 0x000fe20008000000 */
[----:B------:R2:W-:Y:S01]  /*a480*/  UTMALDG.4D [UR40], [UR6], desc[UR14] ;  /* 0x00000e28060075b4 */ /* 0x0005e20008019000 */
[----:B------:R-:W-:Y:S01]  /*a490*/  UMOV UR25, UR9 ;  /* 0x0000000900197c82 */ /* 0x000fe20008000000 */
[----:B------:R-:W-:Y:S01]  /*a4a0*/  UMOV UR18, 0x40 ;  /* 0x0000004000127882 */ /* 0x000fe20000000000 */
[----:B------:R-:W-:Y:S01]  /*a4b0*/  UMOV UR19, UR11 ;  /* 0x0000000b00137c82 */ /* 0x000fe20008000000 */
[----:B------:R-:W-:Y:S01]  /*a4c0*/  UMOV UR20, UR60 ;  /* 0x0000003c00147c82 */ /* 0x000fe20008000000 */
[----:B------:R-:W-:Y:S01]  /*a4d0*/  UMOV UR21, UR61 ;  /* 0x0000003d00157c82 */ /* 0x000fe20008000000 */
[----:B------:R-:W-:Y:S01]  /*a4e0*/  UMOV UR17, UR9 ;  /* 0x0000000900117c82 */ /* 0x000fe20008000000 */
[----:B------:R-:W-:Y:S01]  /*a4f0*/  UMOV UR58, 0x50 ;  /* 0x00000050003a7882 */ /* 0x000fe20000000000 */
[----:B------:R2:W-:Y:S01]  /*a500*/  UTMALDG.4D [UR32], [UR6], desc[UR14] ;  /* 0x00000e20060075b4 */ /* 0x0005e20008019000 */
[----:B------:R-:W-:Y:S01]  /*a510*/  UMOV UR59, UR11 ;  /* 0x0000000b003b7c82 */ /* 0x000fe20008000000 */
[----:B------:R-:W-:Y:S01]  /*a520*/  UMOV UR57, UR9 ;  /* 0x0000000900397c82 */ /* 0x000fe20008000000 */
[----:B-1----:R-:W-:Y:S01]  /*a530*/  UIADD3 UR8, UR8, 0x3000, URZ ;  /* 0x0000300008087890 */ /* 0x002fe2000fffe03f */
[----:B------:R-:W-:Y:S01]  /*a540*/  UMOV UR10, 0x60 ;  /* 0x00000060000a7882 */ /* 0x000fe20000000000 */
[----:B------:R2:W-:Y:S01]  /*a550*/  UTMALDG.4D [UR24], [UR6], desc[UR14] ;  /* 0x00000e18060075b4 */ /* 0x0005e20008019000 */
[----:B------:R2:W-:Y:S01]  /*a560*/  UTMALDG.4D [UR16], [UR6], desc[UR14] ;  /* 0x00000e10060075b4 */ /* 0x0005e20008019000 */
[----:B------:R2:W-:Y:S05]  /*a570*/  UTMALDG.4D [UR56], [UR6], desc[UR14] ;  /* 0x00000e38060075b4 */ /* 0x0005ea0008019000 */
[----:B------:R2:W-:Y:S02]  /*a580*/  UTMALDG.4D [UR8], [UR6], desc[UR14] ;  /* 0x00000e08060075b4 */ /* 0x0005e40008019000 */
[----:B--2---:R-:W-:Y:S01]  /*a590*/  NOP ;  /* 0x0000000000007918 */ /* 0x004fe20000000000 */
.L_x_68:
[----:B-1-3--:R-:W-:Y:S05]  /*a5a0*/  BSYNC B0 ;  /* 0x0000000000007941 */ /* 0x00afea0003800000 */
.L_x_67:
[----:B------:R-:W1:Y:S01]  /*a5b0*/  LDC R2, c[0x0][0x28c] ;  /* 0x0000a300ff027b82 */ /* 0x000e620000000800 */
[----:B------:R-:W-:Y:S01]  /*a5c0*/  BSSY B0, `(.L_x_72) ;  /* 0x0000049000007945 */ /* 0x000fe20003800000 */
[----:B-1----:R-:W-:-:S13]  /*a5d0*/  ISETP.GT.AND P4, PT, R2, RZ, P3 ;  /* 0x000000ff0200720c */ /* 0x002fda0001f84270 */
[----:B------:R-:W-:Y:S05]  /*a5e0*/  @!P4 BRA `(.L_x_73) ;  /* 0x000000040018c947 */ /* 0x000fea0003800000 */
[----:B------:R-:W1:Y:S01]  /*a5f0*/  S2R R5, SR_CgaCtaId ;  /* 0x0000000000057919 */ /* 0x000e620000008800 */
[----:B------:R-:W-:-:S04]  /*a600*/  MOV R0, 0x400 ;  /* 0x0000040000007802 */ /* 0x000fc80000000f00 */
[----:B-1----:R-:W-:Y:S02]  /*a610*/  LEA R5, R5, R0, 0x18 ;  /* 0x0000000005057211 */ /* 0x002fe400078ec0ff */
[----:B------:R-:W-:-:S04]  /*a620*/  MOV R0, 0x1 ;  /* 0x0000000100007802 */ /* 0x000fc80000000f00 */
[----:B------:R-:W-:-:S04]  /*a630*/  SHF.L.U32 R0, R0, 0x1f, RZ ;  /* 0x0000001f00007819 */ /* 0x000fc800000006ff */
[----:B------:R-:W1:Y:S02]  /*a640*/  SYNCS.PHASECHK.TRANS64.TRYWAIT P0, [R5+URZ+0x2a028], R0 ;  /* 0x02a02800050075a7 */ /* 0x000e64000800017f */
[----:B-1----:R-:W-:Y:S05]  /*a650*/  @!P0 BRA `(.L_x_74) ;  /* 0x0000001800d48947 */ /* 0x002fea0003800000 */
.L_x_106:
[----:B------:R-:W-:Y:S01]  /*a660*/  ULOP3.LUT UR5, UR4, 0x2, URZ, 0xfc, !UPT ;  /* 0x0000000204057892 */ /* 0x000fe2000f8efc3f */
[----:B-1----:R-:W-:-:S03]  /*a670*/  @P2 MOV R0, 0x7000 ;  /* 0x0000700000002802 */ /* 0x002fc60000000f00 */
[----:B------:R-:W-:Y:S01]  /*a680*/  UPRMT UR5, UR5, 0x9910, URZ ;  /* 0x0000991005057896 */ /* 0x000fe2000800003f */
[----:B------:R1:W-:Y:S03]  /*a690*/  @P2 SYNCS.ARRIVE.TRANS64 RZ, [R5+URZ+0x2a000], R0 ;  /* 0x02a0000005ff29a7 */ /* 0x0003e6000800003f */
[----:B------:R-:W-:-:S06]  /*a6a0*/  UISETP.NE.AND UP0, UPT, UR5, 0x2, UPT ;  /* 0x000000020500788c */ /* 0x000fcc000bf05270 */
[----:B------:R-:W-:-:S13]  /*a6b0*/  PLOP3.LUT P0, PT, PT, PT, UP0, 0x80, 0x0 ;  /* 0x000000000000781c */ /* 0x000fda0003f0f008 */
[----:B-1----:R-:W-:Y:S05]  /*a6c0*/  @P0 BRA `(.L_x_75) ;  /* 0x0000000000040947 */ /* 0x002fea0003800000 */
[----:B------:R-:W-:Y:S01]  /*a6d0*/  BPT.TRAP 0x1 ;  /* 0x000000040000795c */ /* 0x000fe20000300000 */
.L_x_75:
[----:B------:R-:W-:-:S04]  /*a6e0*/  LOP3.LUT P0, RZ, R6, 0x1f, RZ, 0xc0, !PT ;  /* 0x0000001f06ff7812 */ /* 0x000fc8000780c0ff */
[----:B------:R-:W-:-:S13]  /*a6f0*/  PLOP3.LUT P0, PT, P0, P2, PT, 0x2a, 0x0 ;  /* 0x000000000000781c */ /* 0x000fda0000704572 */
[----:B------:R-:W-:Y:S05]  /*a700*/  @P0 BRA `(.L_x_76) ;  /* 0x0000000000040947 */ /* 0x000fea0003800000 */
[----:B------:R-:W-:Y:S01]  /*a710*/  BPT.TRAP 0x1 ;  /* 0x000000040000795c */ /* 0x000fe20000300000 */
.L_x_76:
        /* <DEDUP_REMOVED lines=8> */
[----:B------:R-:W-:Y:S01]  /*a7a0*/  UMOV UR59, URZ ;  /* 0x0000003f003b7c82 */ /* 0x000fe20008000000 */
[----:B------:R-:W-:Y:S01]  /*a7b0*/  UMOV UR50, 0x10 ;  /* 0x0000001000327882 */ /* 0x000fe20000000000 */
[----:B------:R-:W-:Y:S01]  /*a7c0*/  UMOV UR52, UR60 ;  /* 0x0000003c00347c82 */ /* 0x000fe20008000000 */
[----:B------:R-:W-:-:S02]  /*a7d0*/  UMOV UR53, UR61 ;  /* 0x0000003d00357c82 */ /* 0x000fc40008000000 */
[----:B------:R-:W-:Y:S02]  /*a7e0*/  UIADD3 UR56, UR5, 0x7000, URZ ;  /* 0x0000700005387890 */ /* 0x000fe4000fffe03f */
[----:B------:R-:W-:Y:S02]  /*a7f0*/  UIADD3 UR57, UR5, 0x2a000, URZ ;  /* 0x0002a00005397890 */ /* 0x000fe4000fffe03f */
[----:B------:R-:W-:Y:S02]  /*a800*/  UIADD3 UR48, UR5, 0x8000, URZ ;  /* 0x0000800005307890 */ /* 0x000fe4000fffe03f */
[----:B------:R-:W-:Y:S02]  /*a810*/  UIADD3 UR40, UR5, 0x9000, URZ ;  /* 0x0000900005287890 */ /* 0x000fe4000fffe03f */
[----:B------:R-:W-:Y:S02]  /*a820*/  UIADD3 UR32, UR5, 0xa000, URZ ;  /* 0x0000a00005207890 */ /* 0x000fe4000fffe03f */
[----:B------:R-:W-:Y:S01]  /*a830*/  UIADD3 UR24, UR5, 0xb000, URZ ;  /* 0x0000b00005187890 */ /* 0x000fe2000fffe03f */
[----:B------:R1:W-:Y:S01]  /*a840*/  UTMALDG.4D [UR56], [UR6], desc[UR8] ;  /* 0x00000838060075b4 */ /* 0x0003e20008019000 */
[----:B------:R-:W-:Y:S01]  /*a850*/  UIADD3 UR16, UR5, 0xc000, URZ ;  /* 0x0000c00005107890 */ /* 0x000fe2000fffe03f */
        /* <DEDUP_REMOVED lines=10> */
[----:B------:R2:W-:Y:S01]  /*a900*/  UTMALDG.4D [UR48], [UR6], desc[UR8] ;  /* 0x00000830060075b4 */ /* 0x0005e20008019000 */
[----:B------:R-:W-:Y:S01]  /*a910*/  UMOV UR35, UR59 ;  /* 0x0000003b00237c82 */ /* 0x000fe20008000000 */
[----:B------:R-:W-:Y:S01]  /*a920*/  UMOV UR33, UR57 ;  /* 0x0000003900217c82 */ /* 0x000fe20008000000 */
[----:B------:R-:W-:Y:S01]  /*a930*/  UMOV UR26, 0x40 ;  /* 0x00000040001a7882 */ /* 0x000fe20000000000 */
[----:B------:R-:W-:Y:S01]  /*a940*/  UMOV UR28, UR60 ;  /* 0x0000003c001c7c82 */ /* 0x000fe20008000000 */
[----:B------:R-:W-:Y:S01]  /*a950*/  UMOV UR29, UR61 ;  /* 0x0000003d001d7c82 */ /* 0x000fe20008000000 */
[----:B------:R-:W-:Y:S01]  /*a960*/  UMOV UR27, UR59 ;  /* 0x0000003b001b7c82 */ /* 0x000fe20008000000 */
[----:B------:R-:W-:Y:S01]  /*a970*/  UMOV UR25, UR57 ;  /* 0x0000003900197c82 */ /* 0x000fe20008000000 */
[----:B------:R2:W-:Y:S01]  /*a980*/  UTMALDG.4D [UR40], [UR6], desc[UR8] ;  /* 0x00000828060075b4 */ /* 0x0005e20008019000 */
[----:B------:R-:W-:Y:S01]  /*a990*/  UMOV UR18, 0x50 ;  /* 0x0000005000127882 */ /* 0x000fe20000000000 */
[----:B------:R-:W-:Y:S01]  /*a9a0*/  UMOV UR20, UR60 ;  /* 0x0000003c00147c82 */ /* 0x000fe20008000000 */
[----:B------:R-:W-:Y:S01]  /*a9b0*/  UMOV UR21, UR61 ;  /* 0x0000003d00157c82 */ /* 0x000fe20008000000 */
[----:B------:R-:W-:Y:S01]  /*a9c0*/  UMOV UR19, UR59 ;  /* 0x0000003b00137c82 */ /* 0x000fe20008000000 */
[----:B-1----:R-:W-:Y:S01]  /*a9d0*/  UIADD3 UR56, UR5, 0xd000, URZ ;  /* 0x0000d00005387890 */ /* 0x002fe2000fffe03f */
[----:B------:R-:W-:Y:S01]  /*a9e0*/  UMOV UR17, UR57 ;  /* 0x0000003900117c82 */ /* 0x000fe20008000000 */
[----:B------:R2:W-:Y:S01]  /*a9f0*/  UTMALDG.4D [UR32], [UR6], desc[UR8] ;  /* 0x00000820060075b4 */ /* 0x0005e20008019000 */
[----:B------:R-:W-:Y:S01]  /*aa00*/  UMOV UR58, 0x60 ;  /* 0x00000060003a7882 */ /* 0x000fe20000000000 */
[----:B------:R2:W-:Y:S01]  /*aa10*/  UTMALDG.4D [UR24], [UR6], desc[UR8] ;  /* 0x00000818060075b4 */ /* 0x0005e20008019000 */
[----:B------:R2:W-:Y:S04]  /*aa20*/  UTMALDG.4D [UR16], [UR6], desc[UR8] ;  /* 0x00000810060075b4 */ /* 0x0005e80008019000 */
[----:B------:R2:W-:Y:S02]  /*aa30*/  UTMALDG.4D [UR56], [UR6], desc[UR8] ;  /* 0x00000838060075b4 */ /* 0x0005e40008019000 */
[----:B--2---:R-:W-:Y:S01]  /*aa40*/  NOP ;  /* 0x0000000000007918 */ /* 0x004fe20000000000 */
.L_x_73:
[----:B------:R-:W-:Y:S05]  /*aa50*/  BSYNC B0 ;  /* 0x0000000000007941 */ /* 0x000fea0003800000 */
.L_x_72:
[----:B------:R-:W-:Y:S04]  /*aa60*/  BSSY B0, `(.L_x_77) ;  /* 0x000004b000007945 */ /* 0x000fe80003800000 */
[----:B------:R-:W-:Y:S05]  /*aa70*/  @!P3 BRA `(.L_x_78) ;  /* 0x000000040024b947 */ /* 0x000fea0003800000 */
[----:B------:R-:W1:Y:S01]  /*aa80*/  S2R R5, SR_CgaCtaId ;  /* 0x0000000000057919 */ /* 0x000e620000008800 */
[----:B------:R-:W-:-:S04]  /*aa90*/  MOV R4, 0x400 ;  /* 0x0000040000047802 */ /* 0x000fc80000000f00 */
[----:B-1----:R-:W-:Y:S02]  /*aaa0*/  LEA R8, R5, R4, 0x18 ;  /* 0x0000000405087211 */ /* 0x002fe400078ec0ff */
[----:B------:R-:W-:Y:S02]  /*aab0*/  MOV R5, 0x1 ;  /* 0x0000000100057802 */ /* 0x000fe40000000f00 */
[----:B------:R-:W-:Y:S02]  /*aac0*/  LEA R4, R3, R8, 0x3 ;  /* 0x0000000803047211 */ /* 0x000fe400078e18ff */
[----:B------:R-:W-:-:S04]  /*aad0*/  SHF.L.U32 R5, R5, 0x1f, RZ ;  /* 0x0000001f05057819 */ /* 0x000fc800000006ff */
[----:B------:R-:W1:Y:S02]  /*aae0*/  SYNCS.PHASECHK.TRANS64.TRYWAIT P0, [R4+URZ+0x2a060], R5 ;  /* 0x02a06005040075a7 */ /* 0x000e64000800017f */
[----:B-1----:R-:W-:Y:S05]  /*aaf0*/  @!P0 BRA `(.L_x_79) ;  /* 0x0000001400c08947 */ /* 0x002fea0003800000 */
.L_x_107:
        /* <DEDUP_REMOVED lines=8> */
.L_x_80:
[----:B------:R-:W-:-:S04]  /*ab80*/  LOP3.LUT P0, RZ, R6, 0x1f, RZ, 0xc0, !PT ;  /* 0x0000001f06ff7812 */ /* 0x000fc8000780c0ff */
[----:B------:R-:W-:-:S13]  /*ab90*/  PLOP3.LUT P0, PT, P0, P2, PT, 0x2a, 0x0 ;  /* 0x000000000000781c */ /* 0x000fda0000704572 */
[----:B------:R-:W-:Y:S05]  /*aba0*/  @P0 BRA `(.L_x_81) ;  /* 0x0000000000040947 */ /* 0x000fea0003800000 */
[----:B------:R-:W-:Y:S01]  /*abb0*/  BPT.TRAP 0x1 ;  /* 0x000000040000795c */ /* 0x000fe20000300000 */
.L_x_81:
[----:B------:R-:W-:Y:S01]  /*abc0*/  R2UR UR48, R3 ;  /* 0x00000000033072ca */ /* 0x000fe200000e0000 */
[----:B------:R-:W-:Y:S01]  /*abd0*/  ULDC.64 UR8, c[0x0][0x198] ;  /* 0x0000660000087ab9 */ /* 0x000fe20000000a00 */
[----:B------:R-:W-:Y:S01]  /*abe0*/  R2UR UR5, R8 ;  /* 0x00000000080572ca */ /* 0x000fe200000e0000 */
[----:B------:R-:W-:Y:S01]  /*abf0*/  UIADD3 UR8, UP0, UR8, 0xf0, URZ ;  /* 0x000000f008087890 */ /* 0x000fe2000ff1e03f */
[----:B------:R-:W-:Y:S01]  /*ac00*/  R2UR UR51, R7 ;  /* 0x00000000073372ca */ /* 0x000fe200000e0000 */
[----:B------:R-:W-:Y:S01]  /*ac10*/  UMOV UR6, 0x0 ;  /* 0x0000000000067882 */ /* 0x000fe20000000000 */
[----:B------:R-:W-:Y:S01]  /*ac20*/  R2UR UR49, R4 ;  /* 0x00000000043172ca */ /* 0x000fe200000e0000 */
[----:B------:R-:W-:Y:S01]  /*ac30*/  UIADD3.X UR9, URZ, UR9, URZ, UP0, !UPT ;  /* 0x000000093f097290 */ /* 0x000fe200087fe43f */
[----:B------:R-:W-:Y:S01]  /*ac40*/  UMOV UR7, 0x10000000 ;  /* 0x1000000000077882 */ /* 0x000fe20000000000 */
[----:B------:R-:W-:Y:S01]  /*ac50*/  UMOV UR50, URZ ;  /* 0x0000003f00327c82 */ /* 0x000fe20008000000 */
[----:B------:R-:W-:Y:S01]  /*ac60*/  UMOV UR52, UR60 ;  /* 0x0000003c00347c82 */ /* 0x000fe20008000000 */
[----:B------:R-:W-:Y:S01]  /*ac70*/  UMOV UR53, UR61 ;  /* 0x0000003d00357c82 */ /* 0x000fe20008000000 */
[----:B------:R-:W-:Y:S01]  /*ac80*/  UMOV UR42, 0x10 ;  /* 0x00000010002a7882 */ /* 0x000fe20000000000 */
[----:B------:R-:W-:-:S02]  /*ac90*/  UMOV UR44, UR60 ;  /* 0x0000003c002c7c82 */ /* 0x000fc40008000000 */
[----:B------:R-:W-:Y:S02]  /*aca0*/  UIMAD UR48, UR48, 0x3800, UR5 ;  /* 0x00003800303078a4 */ /* 0x000fe4000f8e0205 */
[----:B------:R-:W-:Y:S02]  /*acb0*/  UIADD3 UR51, UR11, UR51, URZ ;  /* 0x000000330b337290 */ /* 0x000fe4000fffe03f */
[----:B------:R-:W-:Y:S02]  /*acc0*/  UIADD3 UR49, UR49, 0x2a050, URZ ;  /* 0x0002a05031317890 */ /* 0x000fe4000fffe03f */
[----:B------:R-:W-:Y:S02]  /*acd0*/  UIADD3 UR40, UR48, 0x800, URZ ;  /* 0x0000080030287890 */ /* 0x000fe4000fffe03f */
[----:B------:R-:W-:Y:S01]  /*ace0*/  UIADD3 UR56, UR48, 0x1000, URZ ;  /* 0x0000100030387890 */ /* 0x000fe2000fffe03f */
[----:B------:R-:W-:Y:S02]  /*acf0*/  UMOV UR45, UR61 ;  /* 0x0000003d002d7c82 */ /* 0x000fe40008000000 */
[----:B------:R-:W-:Y:S01]  /*ad00*/  UMOV UR41, UR49 ;  /* 0x0000003100297c82 */ /* 0x000fe20008000000 */
[----:B------:R-:W-:Y:S01]  /*ad10*/  UMOV UR43, UR51 ;  /* 0x00000033002b7c82 */ /* 0x000fe20008000000 */
[----:B------:R-:W-:Y:S01]  /*ad20*/  UMOV UR58, 0x20 ;  /* 0x00000020003a7882 */ /* 0x000fe20000000000 */
[----:B------:R-:W-:Y:S01]  /*ad30*/  UMOV UR57, UR49 ;  /* 0x0000003100397c82 */ /* 0x000fe20008000000 */
[----:B------:R-:W-:Y:S01]  /*ad40*/  UMOV UR59, UR51 ;  /* 0x00000033003b7c82 */ /* 0x000fe20008000000 */
[----:B------:R-:W-:Y:S01]  /*ad50*/  UTMALDG.4D [UR48], [UR8], desc[UR6] ;  /* 0x00000630080075b4 */ /* 0x000fe20008019000 */
[----:B------:R-:W-:-:S02]  /*ad60*/  UIADD3 UR32, UR48, 0x1800, URZ ;  /* 0x0000180030207890 */ /* 0x000fc4000fffe03f */
[----:B------:R-:W-:Y:S02]  /*ad70*/  UIADD3 UR24, UR48, 0x2000, URZ ;  /* 0x0000200030187890 */ /* 0x000fe4000fffe03f */
[----:B------:R-:W-:Y:S01]  /*ad80*/  UIADD3 UR16, UR48, 0x2800, URZ ;  /* 0x0000280030107890 */ /* 0x000fe2000fffe03f */
[----:B------:R-:W-:Y:S01]  /*ad90*/  UMOV UR34, 0x30 ;  /* 0x0000003000227882 */ /* 0x000fe20000000000 */
[----:B------:R-:W-:Y:S01]  /*ada0*/  UTMALDG.4D [UR40], [UR8], desc[UR6] ;  /* 0x00000628080075b4 */ /* 0x000fe20008019000 */
        /* <DEDUP_REMOVED lines=16> */
[----:B------:R2:W-:Y:S01]  /*aeb0*/  UTMALDG.4D [UR24], [UR8], desc[UR6] ;  /* 0x00000618080075b4 */ /* 0x0005e20008019000 */
[----:B------:R2:W-:Y:S01]  /*aec0*/  UTMALDG.4D [UR16], [UR8], desc[UR6] ;  /* 0x00000610080075b4 */ /* 0x0005e20008019000 */
[----:B-1----:R-:W-:Y:S01]  /*aed0*/  UIADD3 UR56, UR48, 0x3000, URZ ;  /* 0x0000300030387890 */ /* 0x002fe2000fffe03f */
[----:B------:R-:W-:-:S08]  /*aee0*/  UMOV UR58, 0x60 ;  /* 0x00000060003a7882 */ /* 0x000fd00000000000 */
[----:B------:R2:W-:Y:S02]  /*aef0*/  UTMALDG.4D [UR56], [UR8], desc[UR6] ;  /* 0x00000638080075b4 */ /* 0x0005e40008019000 */
[----:B--2---:R-:W-:Y:S01]  /*af00*/  NOP ;  /* 0x0000000000007918 */ /* 0x004fe20000000000 */
.L_x_78:
[----:B------:R-:W-:Y:S05]  /*af10*/  BSYNC B0 ;  /* 0x0000000000007941 */ /* 0x000fea0003800000 */
.L_x_77:
[----:B------:R-:W-:Y:S01]  /*af20*/  BSSY B0, `(.L_x_82) ;  /* 0x000004d000007945 */ /* 0x000fe20003800000 */
[----:B------:R-:W-:-:S03]  /*af30*/  MOV R8, RZ ;  /* 0x000000ff00087202 */ /* 0x000fc60000000f00 */
        /* <DEDUP_REMOVED lines=9> */
.L_x_108:
        /* <DEDUP_REMOVED lines=8> */
.L_x_85:
[----:B------:R-:W-:-:S04]  /*b050*/  LOP3.LUT P0, RZ, R6, 0x1f, RZ, 0xc0, !PT ;  /* 0x0000001f06ff7812 */ /* 0x000fc8000780c0ff */
[----:B------:R-:W-:-:S13]  /*b060*/  PLOP3.LUT P0, PT, P0, P2, PT, 0x2a, 0x0 ;  /* 0x000000000000781c */ /* 0x000fda0000704572 */
[----:B------:R-:W-:Y:S05]  /*b070*/  @P0 BRA `(.L_x_86) ;  /* 0x0000000000040947 */ /* 0x000fea0003800000 */
[----:B------:R-:W-:Y:S01]  /*b080*/  BPT.TRAP 0x1 ;  /* 0x000000040000795c */ /* 0x000fe20000300000 */
.L_x_86:
[C---:B------:R-:W-:Y:S01]  /*b090*/  IMAD R5, R0.reuse, 0x7000, R5 ;  /* 0x0000700000057824 */ /* 0x040fe200078e0205 */
[----:B------:R-:W-:Y:S01]  /*b0a0*/  R2UR UR49, R3 ;  /* 0x00000000033172ca */ /* 0x000fe200000e0000 */
[----:B------:R-:W-:Y:S01]  /*b0b0*/  ULDC.64 UR6, c[0x0][0x198] ;  /* 0x0000660000067ab9 */ /* 0x000fe20000000a00 */
[----:B------:R-:W-:Y:S01]  /*b0c0*/  UMOV UR51, URZ ;  /* 0x0000003f00337c82 */ /* 0x000fe20008000000 */
[----:B------:R-:W-:Y:S01]  /*b0d0*/  UIADD3 UR6, UP0, UR6, 0x2f0, URZ ;  /* 0x000002f006067890 */ /* 0x000fe2000ff1e03f */
[----:B------:R-:W-:Y:S01]  /*b0e0*/  R2UR UR5, R5 ;  /* 0x00000000050572ca */ /* 0x000fe200000e0000 */
[----:B------:R-:W-:Y:S01]  /*b0f0*/  UMOV UR8, 0x0 ;  /* 0x0000000000087882 */ /* 0x000fe20000000000 */
[----:B------:R-:W-:Y:S01]  /*b100*/  UMOV UR9, 0x10000000 ;  /* 0x1000000000097882 */ /* 0x000fe20000000000 */
[----:B------:R-:W-:Y:S01]  /*b110*/  UIADD3.X UR7, URZ, UR7, URZ, UP0, !UPT ;  /* 0x000000073f077290 */ /* 0x000fe200087fe43f */
[----:B------:R-:W-:Y:S01]  /*b120*/  IADD3 R0, R0, 0x1, RZ ;  /* 0x0000000100007810 */ /* 0x000fe20007ffe0ff */
[----:B------:R-:W-:Y:S01]  /*b130*/  UMOV UR50, URZ ;  /* 0x0000003f00327c82 */ /* 0x000fe20008000000 */
[----:B------:R-:W-:Y:S01]  /*b140*/  UMOV UR52, UR60 ;  /* 0x0000003c00347c82 */ /* 0x000fe20008000000 */
[----:B------:R-:W-:Y:S01]  /*b150*/  UMOV UR53, UR61 ;  /* 0x0000003d00357c82 */ /* 0x000fe20008000000 */
[----:B------:R-:W-:Y:S01]  /*b160*/  UMOV UR42, 0x10 ;  /* 0x00000010002a7882 */ /* 0x000fe20000000000 */
[----:B------:R-:W-:Y:S01]  /*b170*/  UIADD3 UR49, UR49, 0x2a000, URZ ;  /* 0x0002a00031317890 */ /* 0x000fe2000fffe03f */
[----:B------:R-:W-:Y:S01]  /*b180*/  MOV R8, 0x1 ;  /* 0x0000000100087802 */ /* 0x000fe20000000f00 */
[----:B------:R-:W-:Y:S01]  /*b190*/  UMOV UR44, UR60 ;  /* 0x0000003c002c7c82 */ /* 0x000fe20008000000 */
[----:B------:R-:W-:Y:S01]  /*b1a0*/  UMOV UR45, UR61 ;  /* 0x0000003d002d7c82 */ /* 0x000fe20008000000 */
[----:B------:R-:W-:-:S02]  /*b1b0*/  UIADD3 UR48, UR5, 0x7000, URZ ;  /* 0x0000700005307890 */ /* 0x000fc4000fffe03f */
[----:B------:R-:W-:Y:S02]  /*b1c0*/  UIADD3 UR40, UR5, 0x8000, URZ ;  /* 0x0000800005287890 */ /* 0x000fe4000fffe03f */
[----:B------:R-:W-:Y:S01]  /*b1d0*/  UIADD3 UR56, UR5, 0x9000, URZ ;  /* 0x0000900005387890 */ /* 0x000fe2000fffe03f */
[----:B------:R-:W-:Y:S01]  /*b1e0*/  UMOV UR43, UR51 ;  /* 0x00000033002b7c82 */ /* 0x000fe20008000000 */
[----:B------:R-:W-:Y:S01]  /*b1f0*/  UMOV UR41, UR49 ;  /* 0x0000003100297c82 */ /* 0x000fe20008000000 */
[----:B------:R-:W-:Y:S01]  /*b200*/  UMOV UR58, 0x20 ;  /* 0x00000020003a7882 */ /* 0x000fe20000000000 */
[----:B------:R-:W-:Y:S01]  /*b210*/  UMOV UR59, UR51 ;  /* 0x00000033003b7c82 */ /* 0x000fe20008000000 */
[----:B------:R-:W-:Y:S01]  /*b220*/  UMOV UR57, UR49 ;  /* 0x0000003100397c82 */ /* 0x000fe20008000000 */
[----:B------:R-:W-:Y:S01]  /*b230*/  UTMALDG.4D [UR48], [UR6], desc[UR8] ;  /* 0x00000830060075b4 */ /* 0x000fe20008019000 */
[----:B------:R-:W-:Y:S02]  /*b240*/  UIADD3 UR32, UR5, 0xa000, URZ ;  /* 0x0000a00005207890 */ /* 0x000fe4000fffe03f */
[----:B------:R-:W-:-:S02]  /*b250*/  UIADD3 UR24, UR5, 0xb000, URZ ;  /* 0x0000b00005187890 */ /* 0x000fc4000fffe03f */
        /* <DEDUP_REMOVED lines=25> */
.L_x_83:
[----:B------:R-:W-:Y:S05]  /*b3f0*/  BSYNC B0 ;  /* 0x0000000000007941 */ /* 0x000fea0003800000 */
.L_x_82:
[----:B------:R-:W-:-:S13]  /*b400*/  ISETP.GE.AND P0, PT, R2, 0x81, PT ;  /* 0x000000810200780c */ /* 0x000fda0003f06270 */
[----:B------:R-:W-:Y:S05]  /*b410*/  @!P0 EXIT ;  /* 0x000000000000894d */ /* 0x000fea0003800000 */
[----:B------:R-:W-:Y:S01]  /*b420*/  IADD3 R2, R2, 0x7f, RZ ;  /* 0x0000007f02027810 */ /* 0x000fe20007ffe0ff */
[----:B------:R-:W-:Y:S01]  /*b430*/  BSSY B0, `(.L_x_87) ;  /* 0x00000a7000007945 */ /* 0x000fe20003800000 */
[----:B------:R-:W-:Y:S02]  /*b440*/  LOP3.LUT P0, RZ, R6, 0x1f, RZ, 0xc0, !PT ;  /* 0x0000001f06ff7812 */ /* 0x000fe4000780c0ff */
[----:B------:R-:W-:Y:S02]  /*b450*/  SHF.R.S32.HI R3, RZ, 0x1f, R2 ;  /* 0x0000001fff037819 */ /* 0x000fe40000011402 */
[----:B------:R-:W-:Y:S02]  /*b460*/  PLOP3.LUT P0, PT, P0, P2, PT, 0x2a, 0x0 ;  /* 0x000000000000781c */ /* 0x000fe40000704572 */
[----:B------:R-:W-:Y:S02]  /*b470*/  LEA.HI R3, R3, R2, RZ, 0x7 ;  /* 0x0000000203037211 */ /* 0x000fe400078f38ff */
[----:B------:R-:W-:-:S02]  /*b480*/  MOV R2, UR4 ;  /* 0x0000000400027c02 */ /* 0x000fc40008000f00 */
[----:B------:R-:W-:Y:S02]  /*b490*/  SHF.R.S32.HI R3, RZ, 0x7, R3 ;  /* 0x00000007ff037819 */ /* 0x000fe40000011403 */
[----:B------:R-:W-:Y:S02]  /*b4a0*/  LOP3.LUT R2, R2, 0x2, RZ, 0xfc, !PT ;  /* 0x0000000202027812 */ /* 0x000fe400078efcff */
[----:B------:R-:W-:Y:S02]  /*b4b0*/  SHF.L.U32 R4, R3, 0x1, RZ ;  /* 0x0000000103047819 */ /* 0x000fe400000006ff */
[----:B------:R-:W-:-:S07]  /*b4c0*/  MOV R3, 0x1 ;  /* 0x0000000100037802 */ /* 0x000fce0000000f00 */
.L_x_98:
[----:B------:R-:W-:Y:S04]  /*b4d0*/  BSSY B1, `(.L_x_88) ;  /* 0x000004b000017945 */ /* 0x000fe80003800000 */
[----:B------:R-:W-:Y:S05]  /*b4e0*/  @!P3 BRA `(.L_x_89) ;  /* 0x000000040024b947 */ /* 0x000fea0003800000 */
[----:B------:R-:W1:Y:S01]  /*b4f0*/  S2R R6, SR_CgaCtaId ;  /* 0x0000000000067919 */ /* 0x000e620000008800 */
[----:B------:R-:W-:-:S04]  /*b500*/  MOV R5, 0x400 ;  /* 0x0000040000057802 */ /* 0x000fc80000000f00 */
[----:B-1----:R-:W-:Y:S02]  /*b510*/  LEA R7, R6, R5, 0x18 ;  /* 0x0000000506077211 */ /* 0x002fe400078ec0ff */
[----:B------:R-:W-:Y:S02]  /*b520*/  SHF.L.U32 R5, R3, 0x1f, RZ ;  /* 0x0000001f03057819 */ /* 0x000fe400000006ff */
[----:B------:R-:W-:-:S04]  /*b530*/  LEA R6, R0, R7, 0x3 ;  /* 0x0000000700067211 */ /* 0x000fc800078e18ff */
[----:B------:R-:W1:Y:S02]  /*b540*/  SYNCS.PHASECHK.TRANS64.TRYWAIT P4, [R6+URZ+0x2a028], R5 ;  /* 0x02a02805060075a7 */ /* 0x000e64000808017f */
[----:B-1----:R-:W-:Y:S05]  /*b550*/  @!P4 BRA `(.L_x_90) ;  /* 0x0000000c0050c947 */ /* 0x002fea0003800000 */
.L_x_109:
[----:B-1----:R-:W-:-:S04]  /*b560*/  @P2 MOV R5, 0x7000 ;  /* 0x0000700000052802 */ /* 0x002fc80000000f00 */
[----:B------:R1:W-:Y:S02]  /*b570*/  @P2 SYNCS.ARRIVE.TRANS64 RZ, [R6+URZ+0x2a000], R5 ;  /* 0x02a0000506ff29a7 */ /* 0x0003e4000800003f */
[----:B-1----:R-:W-:-:S04]  /*b580*/  PRMT R5, R2, 0x9910, RZ ;  /* 0x0000991002057816 */ /* 0x002fc800000000ff */
[----:B------:R-:W-:-:S13]  /*b590*/  ISETP.NE.AND P4, PT, R5, 0x2, PT ;  /* 0x000000020500780c */ /* 0x000fda0003f85270 */
[----:B------:R-:W-:Y:S05]  /*b5a0*/  @P4 BRA `(.L_x_91) ;  /* 0x0000000000044947 */ /* 0x000fea0003800000 */
[----:B------:R-:W-:Y:S01]  /*b5b0*/  BPT.TRAP 0x1 ;  /* 0x000000040000795c */ /* 0x000fe20000300000 */
.L_x_91:
[----:B------:R-:W-:Y:S05]  /*b5c0*/  @P0 BRA `(.L_x_92) ;  /* 0x0000000000040947 */ /* 0x000fea0003800000 */
[----:B------:R-:W-:Y:S01]  /*b5d0*/  BPT.TRAP 0x1 ;  /* 0x000000040000795c */ /* 0x000fe20000300000 */
.L_x_92:
[----:B------:R-:W-:Y:S01]  /*b5e0*/  IMAD R7, R0, 0x7000, R7 ;  /* 0x0000700000077824 */ /* 0x000fe200078e0207 */
[----:B------:R-:W-:Y:S01]  /*b5f0*/  R2UR UR57, R6 ;  /* 0x00000000063972ca */ /* 0x000fe200000e0000 */
[----:B------:R-:W-:Y:S01]  /*b600*/  ULDC.64 UR6, c[0x0][0x198] ;  /* 0x0000660000067ab9 */ /* 0x000fe20000000a00 */
[----:B------:R-:W-:Y:S01]  /*b610*/  R2UR UR59, R8 ;  /* 0x00000000083b72ca */ /* 0x000fe200000e0000 */
[----:B------:R-:W-:Y:S01]  /*b620*/  UIADD3 UR6, UP0, UR6, 0x1f0, URZ ;  /* 0x000001f006067890 */ /* 0x000fe2000ff1e03f */
[----:B------:R-:W-:Y:S01]  /*b630*/  R2UR UR5, R7 ;  /* 0x00000000070572ca */ /* 0x000fe200000e0000 */
[----:B------:R-:W-:Y:S01]  /*b640*/  UMOV UR8, 0x0 ;  /* 0x0000000000087882 */ /* 0x000fe20000000000 */
[----:B------:R-:W-:Y:S01]  /*b650*/  UMOV UR9, 0x10000000 ;  /* 0x1000000000097882 */ /* 0x000fe20000000000 */
[----:B------:R-:W-:Y:S01]  /*b660*/  UIADD3.X UR7, URZ, UR7, URZ, UP0, !UPT ;  /* 0x000000073f077290 */ /* 0x000fe200087fe43f */
[----:B------:R-:W-:Y:S01]  /*b670*/  IADD3 R5, R0, 0x1, RZ ;  /* 0x0000000100057810 */ /* 0x000fe20007ffe0ff */
[----:B------:R-:W-:Y:S01]  /*b680*/  UMOV UR58, URZ ;  /* 0x0000003f003a7c82 */ /* 0x000fe20008000000 */
[----:B------:R-:W-:Y:S01]  /*b690*/  UMOV UR50, 0x10 ;  /* 0x0000001000327882 */ /* 0x000fe20000000000 */
[----:B------:R-:W-:Y:S01]  /*b6a0*/  UMOV UR52, UR60 ;  /* 0x0000003c00347c82 */ /* 0x000fe20008000000 */
[----:B------:R-:W-:Y:S01]  /*b6b0*/  UMOV UR53, UR61 ;  /* 0x0000003d00357c82 */ /* 0x000fe20008000000 */
[----:B------:R-:W-:Y:S01]  /*b6c0*/  UIADD3 UR57, UR57, 0x2a000, URZ ;  /* 0x0002a00039397890 */ /* 0x000fe2000fffe03f */
[----:B------:R-:W-:Y:S01]  /*b6d0*/  ISETP.NE.AND P4, PT, R5, 0x5, PT ;  /* 0x000000050500780c */ /* 0x000fe20003f85270 */
[----:B------:R-:W-:-:S02]  /*b6e0*/  USHF.L.U32 UR59, UR59, 0x7, URZ ;  /* 0x000000073b3b7899 */ /* 0x000fc4000800063f */
[----:B------:R-:W-:Y:S01]  /*b6f0*/  UIADD3 UR56, UR5, 0x7000, URZ ;  /* 0x0000700005387890 */ /* 0x000fe2000fffe03f */
[----:B------:R-:W-:Y:S01]  /*b700*/  SEL R0, RZ, 0x1, P4 ;  /* 0x00000001ff007807 */ /* 0x000fe20002000000 */
[----:B------:R-:W-:Y:S02]  /*b710*/  UIADD3 UR48, UR5, 0x8000, URZ ;  /* 0x0000800005307890 */ /* 0x000fe4000fffe03f */
[----:B------:R-:W-:Y:S01]  /*b720*/  UIADD3 UR16, UR5, 0x9000, URZ ;  /* 0x0000900005107890 */ /* 0x000fe2000fffe03f */
[----:B------:R-:W-:Y:S01]  /*b730*/  LOP3.LUT R3, R3, R0, RZ, 0x3c, !PT ;  /* 0x0000000003037212 */ /* 0x000fe200078e3cff */
[----:B------:R-:W-:Y:S01]  /*b740*/  UMOV UR49, UR57 ;  /* 0x0000003900317c82 */ /* 0x000fe20008000000 */
[----:B------:R-:W-:Y:S01]  /*b750*/  UMOV UR51, UR59 ;  /* 0x0000003b00337c82 */ /* 0x000fe20008000000 */
[----:B------:R-:W-:Y:S01]  /*b760*/  UMOV UR18, 0x20 ;  /* 0x0000002000127882 */ /* 0x000fe20000000000 */
[----:B------:R-:W-:Y:S01]  /*b770*/  UMOV UR20, UR60 ;  /* 0x0000003c00147c82 */ /* 0x000fe20008000000 */
[----:B------:R-:W-:Y:S01]  /*b780*/  UMOV UR21, UR61 ;  /* 0x0000003d00157c82 */ /* 0x000fe20008000000 */
[----:B------:R-:W-:Y:S01]  /*b790*/  UMOV UR17, UR57 ;  /* 0x0000003900117c82 */ /* 0x000fe20008000000 */
[----:B------:R-:W-:Y:S01]  /*b7a0*/  UMOV UR19, UR59 ;  /* 0x0000003b00137c82 */ /* 0x000fe20008000000 */
[----:B------:R-:W-:Y:S01]  /*b7b0*/  UTMALDG.4D [UR56], [UR6], desc[UR8] ;  /* 0x00000838060075b4 */ /* 0x000fe20008019000 */
[----:B------:R-:W-:Y:S01]  /*b7c0*/  UIADD3 UR40, UR5, 0xa000, URZ ;  /* 0x0000a00005287890 */ /* 0x000fe2000fffe03f */
[----:B------:R-:W-:Y:S01]  /*b7d0*/  SEL R0, R5, RZ, P4 ;  /* 0x000000ff05007207 */ /* 0x000fe20002000000 */
        /* <DEDUP_REMOVED lines=26> */
.L_x_89:
[----:B------:R-:W-:Y:S05]  /*b980*/  BSYNC B1 ;  /* 0x0000000000017941 */ /* 0x000fea0003800000 */
.L_x_88:
[----:B------:R-:W-:Y:S01]  /*b990*/  ISETP.LT.OR P4, PT, R4, 0x4, !P3 ;  /* 0x000000040400780c */ /* 0x000fe20005f81670 */
[----:B------:R-:W-:-:S12]  /*b9a0*/  BSSY B1, `(.L_x_93) ;  /* 0x000004c000017945 */ /* 0x000fd80003800000 */
[----:B------:R-:W-:Y:S05]  /*b9b0*/  @P4 BRA `(.L_x_94) ;  /* 0x0000000400284947 */ /* 0x000fea0003800000 */
[----:B------:R-:W1:Y:S01]  /*b9c0*/  S2R R6, SR_CgaCtaId ;  /* 0x0000000000067919 */ /* 0x000e620000008800 */
[----:B------:R-:W-:Y:S02]  /*b9d0*/  MOV R5, 0x400 ;  /* 0x0000040000057802 */ /* 0x000fe40000000f00 */
[----:B------:R-:W-:Y:S02]  /*b9e0*/  SHF.L.U32 R7, R3, 0x1f, RZ ;  /* 0x0000001f03077819 */ /* 0x000fe400000006ff */
[----:B-1----:R-:W-:-:S04]  /*b9f0*/  LEA R5, R6, R5, 0x18 ;  /* 0x0000000506057211 */ /* 0x002fc800078ec0ff */
[----:B------:R-:W-:-:S04]  /*ba00*/  LEA R6, R0, R5, 0x3 ;  /* 0x0000000500067211 */ /* 0x000fc800078e18ff */
[----:B------:R-:W1:Y:S02]  /*ba10*/  SYNCS.PHASECHK.TRANS64.TRYWAIT P4, [R6+URZ+0x2a028], R7 ;  /* 0x02a02807060075a7 */ /* 0x000e64000808017f */
[----:B-1----:R-:W-:Y:S05]  /*ba20*/  @!P4 BRA `(.L_x_95) ;  /* 0x000000080030c947 */ /* 0x002fea0003800000 */
.L_x_110:
[----:B-1----:R-:W-:-:S04]  /*ba30*/  @P1 MOV R7, 0x7000 ;  /* 0x0000700000071802 */ /* 0x002fc80000000f00 */
[----:B------:R1:W-:Y:S02]  /*ba40*/  @P1 SYNCS.ARRIVE.TRANS64 RZ, [R6+URZ+0x2a000], R7 ;  /* 0x02a0000706ff19a7 */ /* 0x0003e4000800003f */
[----:B-1----:R-:W-:-:S04]  /*ba50*/  PRMT R7, R2, 0x9910, RZ ;  /* 0x0000991002077816 */ /* 0x002fc800000000ff */
[----:B------:R-:W-:-:S13]  /*ba60*/  ISETP.NE.AND P4, PT, R7, 0x2, PT ;  /* 0x000000020700780c */ /* 0x000fda0003f85270 */
[----:B------:R-:W-:Y:S05]  /*ba70*/  @P4 BRA `(.L_x_96) ;  /* 0x0000000000044947 */ /* 0x000fea0003800000 */
[----:B------:R-:W-:Y:S01]  /*ba80*/  BPT.TRAP 0x1 ;  /* 0x000000040000795c */ /* 0x000fe20000300000 */
.L_x_96:
[----:B------:R-:W-:Y:S05]  /*ba90*/  @P0 BRA `(.L_x_97) ;  /* 0x0000000000040947 */ /* 0x000fea0003800000 */
[----:B------:R-:W-:Y:S01]  /*baa0*/  BPT.TRAP 0x1 ;  /* 0x000000040000795c */ /* 0x000fe20000300000 */
.L_x_97:
        /* <DEDUP_REMOVED lines=16> */
[----:B------:R-:W-:Y:S01]  /*bbb0*/  USHF.L.U32 UR59, UR59, 0x7, URZ ;  /* 0x000000073b3b7899 */ /* 0x000fe2000800063f */
[----:B------:R-:W-:Y:S01]  /*bbc0*/  IADD3 R8, R8, 0x1, RZ ;  /* 0x0000000108087810 */ /* 0x000fe20007ffe0ff */
[----:B------:R-:W-:Y:S01]  /*bbd0*/  UIADD3 UR56, UR5, 0x7000, URZ ;  /* 0x0000700005387890 */ /* 0x000fe2000fffe03f */
[----:B------:R-:W-:Y:S01]  /*bbe0*/  SEL R6, RZ, 0x1, P4 ;  /* 0x00000001ff067807 */ /* 0x000fe20002000000 */
[----:B------:R-:W-:Y:S01]  /*bbf0*/  UIADD3 UR48, UR5, 0x8000, URZ ;  /* 0x0000800005307890 */ /* 0x000fe2000fffe03f */
[----:B------:R-:W-:Y:S01]  /*bc00*/  SEL R0, R0, RZ, P4 ;  /* 0x000000ff00007207 */ /* 0x000fe20002000000 */
        /* <DEDUP_REMOVED lines=37> */
.L_x_94:
[----:B------:R-:W-:Y:S05]  /*be60*/  BSYNC B1 ;  /* 0x0000000000017941 */ /* 0x000fea0003800000 */
.L_x_93:
[C---:B------:R-:W-:Y:S02]  /*be70*/  ISETP.GT.AND P4, PT, R4.reuse, 0x4, PT ;  /* 0x000000040400780c */ /* 0x040fe40003f84270 */
[----:B------:R-:W-:-:S11]  /*be80*/  IADD3 R4, R4, -0x2, RZ ;  /* 0xfffffffe04047810 */ /* 0x000fd60007ffe0ff */
[----:B------:R-:W-:Y:S05]  /*be90*/  @P4 BRA `(.L_x_98) ;  /* 0xfffffff4008c4947 */ /* 0x000fea000383ffff */
[----:B------:R-:W-:Y:S05]  /*bea0*/  BSYNC B0 ;  /* 0x0000000000007941 */ /* 0x000fea0003800000 */
.L_x_87:
[----:B------:R-:W-:Y:S05]  /*beb0*/  EXIT ;  /* 0x000000000000794d */ /* 0x000fea0003800000 */
.L_x_15:
[----:B--2---:R-:W-:-:S04]  /*bec0*/  MOV R3, UR7 ;  /* 0x0000000700037c02 */ /* 0x004fc80008000f00 */
[----:B------:R2:W3:Y:S03]  /*bed0*/  SYNCS.PHASECHK.TRANS64.TRYWAIT P1, [R3+URZ+0x2a050], R0 ;  /* 0x02a05000030075a7 */ /* 0x0004e6000802017f */
[----:B---3--:R-:W-:Y:S05]  /*bee0*/  @!P1 NANOSLEEP.SYNCS 0x989680 ;  /* 0x009896800000995d */ /* 0x008fea0003900000 */
[----:B------:R-:W3:Y:S02]  /*bef0*/  @!P1 SYNCS.PHASECHK.TRANS64 P1, [R3+URZ+0x2a050], R0 ;  /* 0x02a05000030095a7 */ /* 0x000ee4000802007f */
[----:B---3--:R-:W-:Y:S05]  /*bf00*/  @!P1 BRA `(.L_x_15) ;  /* 0xfffffffc00ec9947 */ /* 0x008fea000383ffff */
[----:B------:R-:W-:Y:S05]  /*bf10*/  BRA `(.L_x_99) ;  /* 0xffffff4c00947947 */ /* 0x000fea000383ffff */
.L_x_17:
[----:B--2---:R-:W-:-:S04]  /*bf20*/  MOV R0, UR36 ;  /* 0x0000002400007c02 */ /* 0x004fc80008000f00 */
[----:B------:R2:W3:Y:S03]  /*bf30*/  SYNCS.PHASECHK.TRANS64.TRYWAIT P1, [R0+URZ+0x2a000], R5 ;  /* 0x02a00005000075a7 */ /* 0x0004e6000802017f */
[----:B---3--:R-:W-:Y:S05]  /*bf40*/  @!P1 NANOSLEEP.SYNCS 0x989680 ;  /* 0x009896800000995d */ /* 0x008fea0003900000 */
[----:B------:R-:W3:Y:S02]  /*bf50*/  @!P1 SYNCS.PHASECHK.TRANS64 P1, [R0+URZ+0x2a000], R5 ;  /* 0x02a00005000095a7 */ /* 0x000ee4000802007f */
[----:B---3--:R-:W-:Y:S05]  /*bf60*/  @!P1 BRA `(.L_x_17) ;  /* 0xfffffffc00ec9947 */ /* 0x008fea000383ffff */
[----:B------:R-:W-:Y:S05]  /*bf70*/  BRA `(.L_x_100) ;  /* 0xffffff4c00987947 */ /* 0x000fea000383ffff */
.L_x_18:
[----:B--2---:R-:W-:-:S04]  /*bf80*/  MOV R3, UR10 ;  /* 0x0000000a00037c02 */ /* 0x004fc80008000f00 */
[----:B------:R2:W3:Y:S03]  /*bf90*/  SYNCS.PHASECHK.TRANS64.TRYWAIT P1, [R3+URZ], R0 ;  /* 0x00000000030075a7 */ /* 0x0004e6000802017f */
[----:B---3--:R-:W-:Y:S05]  /*bfa0*/  @!P1 NANOSLEEP.SYNCS 0x989680 ;  /* 0x009896800000995d */ /* 0x008fea0003900000 */
[----:B------:R-:W3:Y:S02]  /*bfb0*/  @!P1 SYNCS.PHASECHK.TRANS64 P1, [R3+URZ], R0 ;  /* 0x00000000030095a7 */ /* 0x000ee4000802007f */
[----:B---3--:R-:W-:Y:S05]  /*bfc0*/  @!P1 BRA `(.L_x_18) ;  /* 0xfffffffc00ec9947 */ /* 0x008fea000383ffff */
[----:B------:R-:W-:Y:S05]  /*bfd0*/  BRA `(.L_x_101) ;  /* 0xffffff4c009c7947 */ /* 0x000fea000383ffff */
.L_x_20:
[----:B-1----:R-:W-:-:S04]  /*bfe0*/  MOV R6, UR36 ;  /* 0x0000002400067c02 */ /* 0x002fc80008000f00 */
[----:B------:R1:W2:Y:S03]  /*bff0*/  SYNCS.PHASECHK.TRANS64.TRYWAIT P1, [R6+URZ+0x2a008], R5 ;  /* 0x02a00805060075a7 */ /* 0x0002a6000802017f */
[----:B--2---:R-:W-:Y:S05]  /*c000*/  @!P1 NANOSLEEP.SYNCS 0x989680 ;  /* 0x009896800000995d */ /* 0x004fea0003900000 */
[----:B------:R-:W2:Y:S02]  /*c010*/  @!P1 SYNCS.PHASECHK.TRANS64 P1, [R6+URZ+0x2a008], R5 ;  /* 0x02a00805060095a7 */ /* 0x000ea4000802007f */
[----:B--2---:R-:W-:Y:S05]  /*c020*/  @!P1 BRA `(.L_x_20) ;  /* 0xfffffffc00ec9947 */ /* 0x004fea000383ffff */
[----:B------:R-:W-:Y:S05]  /*c030*/  BRA `(.L_x_102) ;  /* 0xffffff7400307947 */ /* 0x000fea000383ffff */
.L_x_25:
[----:B-1----:R-:W-:-:S04]  /*c040*/  MOV R4, UR10 ;  /* 0x0000000a00047c02 */ /* 0x002fc80008000f00 */
[----:B------:R1:W2:Y:S03]  /*c050*/  SYNCS.PHASECHK.TRANS64.TRYWAIT P2, [R4+URZ+0x2a000], R3 ;  /* 0x02a00003040075a7 */ /* 0x0002a6000804017f */
[----:B--2---:R-:W-:Y:S05]  /*c060*/  @!P2 NANOSLEEP.SYNCS 0x989680 ;  /* 0x009896800000a95d */ /* 0x004fea0003900000 */
[----:B------:R-:W2:Y:S02]  /*c070*/  @!P2 SYNCS.PHASECHK.TRANS64 P2, [R4+URZ+0x2a000], R3 ;  /* 0x02a000030400a5a7 */ /* 0x000ea4000804007f */
[----:B--2---:R-:W-:Y:S05]  /*c080*/  @!P2 BRA `(.L_x_25) ;  /* 0xfffffffc00eca947 */ /* 0x004fea000383ffff */
[----:B------:R-:W-:Y:S05]  /*c090*/  BRA `(.L_x_103) ;  /* 0xffffff8400ec7947 */ /* 0x000fea000383ffff */
.L_x_29:
[----:B-1----:R-:W-:-:S04]  /*c0a0*/  MOV R8, UR10 ;  /* 0x0000000a00087c02 */ /* 0x002fc80008000f00 */
[----:B------:R1:W2:Y:S03]  /*c0b0*/  SYNCS.PHASECHK.TRANS64.TRYWAIT P2, [R8+URZ+0x2a000], R9 ;  /* 0x02a00009080075a7 */ /* 0x0002a6000804017f */
[----:B--2---:R-:W-:Y:S05]  /*c0c0*/  @!P2 NANOSLEEP.SYNCS 0x989680 ;  /* 0x009896800000a95d */ /* 0x004fea0003900000 */
[----:B------:R-:W2:Y:S02]  /*c0d0*/  @!P2 SYNCS.PHASECHK.TRANS64 P2, [R8+URZ+0x2a000], R9 ;  /* 0x02a000090800a5a7 */ /* 0x000ea4000804007f */
[----:B--2---:R-:W-:Y:S05]  /*c0e0*/  @!P2 BRA `(.L_x_29) ;  /* 0xfffffffc00eca947 */ /* 0x004fea000383ffff */
[----:B------:R-:W-:Y:S05]  /*c0f0*/  BRA `(.L_x_28) ;  /* 0xffffffac00607947 */ /* 0x000fea000383ffff */
.L_x_45:
[----:B-1----:R-:W-:-:S04]  /*c100*/  MOV R3, UR4 ;  /* 0x0000000400037c02 */ /* 0x002fc80008000f00 */
[----:B------:R1:W2:Y:S03]  /*c110*/  SYNCS.PHASECHK.TRANS64.TRYWAIT P0, [R3+URZ+0x2a098], R0 ;  /* 0x02a09800030075a7 */ /* 0x0002a6000800017f */
[----:B--2---:R-:W-:Y:S05]  /*c120*/  @!P0 NANOSLEEP.SYNCS 0x989680 ;  /* 0x009896800000895d */ /* 0x004fea0003900000 */
[----:B------:R-:W2:Y:S02]  /*c130*/  @!P0 SYNCS.PHASECHK.TRANS64 P0, [R3+URZ+0x2a098], R0 ;  /* 0x02a09800030085a7 */ /* 0x000ea4000800007f */
[----:B--2---:R-:W-:Y:S05]  /*c140*/  @!P0 BRA `(.L_x_45) ;  /* 0xfffffffc00ec8947 */ /* 0x004fea000383ffff */
[----:B------:R-:W-:Y:S05]  /*c150*/  BRA `(.L_x_104) ;  /* 0xffffffc800147947 */ /* 0x000fea000383ffff */
.L_x_69:
[----:B--2---:R2:W4:Y:S02]  /*c160*/  SYNCS.PHASECHK.TRANS64.TRYWAIT P0, [R3+URZ+0x2a060], R2 ;  /* 0x02a06002030075a7 */ /* 0x004524000800017f */
[----:B----4-:R-:W-:Y:S05]  /*c170*/  @!P0 NANOSLEEP.SYNCS 0x989680 ;  /* 0x009896800000895d */ /* 0x010fea0003900000 */
[----:B------:R-:W4:Y:S02]  /*c180*/  @!P0 SYNCS.PHASECHK.TRANS64 P0, [R3+URZ+0x2a060], R2 ;  /* 0x02a06002030085a7 */ /* 0x000f24000800007f */
[----:B----4-:R-:W-:Y:S05]  /*c190*/  @!P0 BRA `(.L_x_69) ;  /* 0xfffffffc00f08947 */ /* 0x010fea000383ffff */
[----:B------:R-:W-:Y:S05]  /*c1a0*/  BRA `(.L_x_105) ;  /* 0xffffffe000047947 */ /* 0x000fea000383ffff */
.L_x_74:
[----:B-1----:R1:W2:Y:S02]  /*c1b0*/  SYNCS.PHASECHK.TRANS64.TRYWAIT P0, [R5+URZ+0x2a028], R0 ;  /* 0x02a02800050075a7 */ /* 0x0022a4000800017f */
[----:B--2---:R-:W-:Y:S05]  /*c1c0*/  @!P0 NANOSLEEP.SYNCS 0x989680 ;  /* 0x009896800000895d */ /* 0x004fea0003900000 */
[----:B------:R-:W2:Y:S02]  /*c1d0*/  @!P0 SYNCS.PHASECHK.TRANS64 P0, [R5+URZ+0x2a028], R0 ;  /* 0x02a02800050085a7 */ /* 0x000ea4000800007f */
[----:B--2---:R-:W-:Y:S05]  /*c1e0*/  @!P0 BRA `(.L_x_74) ;  /* 0xfffffffc00f08947 */ /* 0x004fea000383ffff */
[----:B------:R-:W-:Y:S05]  /*c1f0*/  BRA `(.L_x_106) ;  /* 0xffffffe400187947 */ /* 0x000fea000383ffff */
.L_x_79:
[----:B-1----:R1:W2:Y:S02]  /*c200*/  SYNCS.PHASECHK.TRANS64.TRYWAIT P0, [R4+URZ+0x2a060], R5 ;  /* 0x02a06005040075a7 */ /* 0x0022a4000800017f */
[----:B--2---:R-:W-:Y:S05]  /*c210*/  @!P0 NANOSLEEP.SYNCS 0x989680 ;  /* 0x009896800000895d */ /* 0x004fea0003900000 */
[----:B------:R-:W2:Y:S02]  /*c220*/  @!P0 SYNCS.PHASECHK.TRANS64 P0, [R4+URZ+0x2a060], R5 ;  /* 0x02a06005040085a7 */ /* 0x000ea4000800007f */
[----:B--2---:R-:W-:Y:S05]  /*c230*/  @!P0 BRA `(.L_x_79) ;  /* 0xfffffffc00f08947 */ /* 0x004fea000383ffff */
[----:B------:R-:W-:Y:S05]  /*c240*/  BRA `(.L_x_107) ;  /* 0xffffffe8002c7947 */ /* 0x000fea000383ffff */
.L_x_84:
[----:B-1----:R1:W2:Y:S02]  /*c250*/  SYNCS.PHASECHK.TRANS64.TRYWAIT P0, [R3+URZ+0x2a028], R4 ;  /* 0x02a02804030075a7 */ /* 0x0022a4000800017f */
[----:B--2---:R-:W-:Y:S05]  /*c260*/  @!P0 NANOSLEEP.SYNCS 0x989680 ;  /* 0x009896800000895d */ /* 0x004fea0003900000 */
[----:B------:R-:W2:Y:S02]  /*c270*/  @!P0 SYNCS.PHASECHK.TRANS64 P0, [R3+URZ+0x2a028], R4 ;  /* 0x02a02804030085a7 */ /* 0x000ea4000800007f */
[----:B--2---:R-:W-:Y:S05]  /*c280*/  @!P0 BRA `(.L_x_84) ;  /* 0xfffffffc00f08947 */ /* 0x004fea000383ffff */
[----:B------:R-:W-:Y:S05]  /*c290*/  BRA `(.L_x_108) ;  /* 0xffffffec004c7947 */ /* 0x000fea000383ffff */
.L_x_90:
[----:B-1----:R1:W2:Y:S02]  /*c2a0*/  SYNCS.PHASECHK.TRANS64.TRYWAIT P4, [R6+URZ+0x2a028], R5 ;  /* 0x02a02805060075a7 */ /* 0x0022a4000808017f */
[----:B--2---:R-:W-:Y:S05]  /*c2b0*/  @!P4 NANOSLEEP.SYNCS 0x989680 ;  /* 0x009896800000c95d */ /* 0x004fea0003900000 */
[----:B------:R-:W2:Y:S02]  /*c2c0*/  @!P4 SYNCS.PHASECHK.TRANS64 P4, [R6+URZ+0x2a028], R5 ;  /* 0x02a028050600c5a7 */ /* 0x000ea4000808007f */
[----:B--2---:R-:W-:Y:S05]  /*c2d0*/  @!P4 BRA `(.L_x_90) ;  /* 0xfffffffc00f0c947 */ /* 0x004fea000383ffff */
[----:B------:R-:W-:Y:S05]  /*c2e0*/  BRA `(.L_x_109) ;  /* 0xfffffff0009c7947 */ /* 0x000fea000383ffff */
.L_x_95:
[----:B-1----:R1:W2:Y:S02]  /*c2f0*/  SYNCS.PHASECHK.TRANS64.TRYWAIT P4, [R6+URZ+0x2a028], R7 ;  /* 0x02a02807060075a7 */ /* 0x0022a4000808017f */
[----:B--2---:R-:W-:Y:S05]  /*c300*/  @!P4 NANOSLEEP.SYNCS 0x989680 ;  /* 0x009896800000c95d */ /* 0x004fea0003900000 */
[----:B------:R-:W2:Y:S02]  /*c310*/  @!P4 SYNCS.PHASECHK.TRANS64 P4, [R6+URZ+0x2a028], R7 ;  /* 0x02a028070600c5a7 */ /* 0x000ea4000808007f */
[----:B--2---:R-:W-:Y:S05]  /*c320*/  @!P4 BRA `(.L_x_95) ;  /* 0xfffffffc00f0c947 */ /* 0x004fea000383ffff */
[----:B------:R-:W-:Y:S05]  /*c330*/  BRA `(.L_x_110) ;  /* 0xfffffff400bc7947 */ /* 0x000fea000383ffff */
        .weak           $__internal_0_$__cuda_sm20_rcp_rn_f32_slowpath
        .type           $__internal_0_$__cuda_sm20_rcp_rn_f32_slowpath,@function
        .size           $__internal_0_$__cuda_sm20_rcp_rn_f32_slowpath,(.L_x_116 - $__internal_0_$__cuda_sm20_rcp_rn_f32_slowpath)
$__internal_0_$__cuda_sm20_rcp_rn_f32_slowpath:
[----:B------:R-:W-:Y:S01]  /*c340*/  SHF.L.U32 R0, R2, 0x1, RZ ;  /* 0x0000000102007819 */ /* 0x000fe200000006ff */
[----:B------:R-:W-:Y:S03]  /*c350*/  BSSY B2, `(.L_x_111) ;  /* 0x0000030000027945 */ /* 0x000fe60003800000 */
[----:B------:R-:W-:-:S04]  /*c360*/  SHF.R.U32.HI R16, RZ, 0x18, R0 ;  /* 0x00000018ff107819 */ /* 0x000fc80000011600 */
[----:B------:R-:W-:-:S13]  /*c370*/  ISETP.NE.U32.AND P0, PT, R16, RZ, PT ;  /* 0x000000ff1000720c */ /* 0x000fda0003f05070 */
[----:B------:R-:W-:Y:S05]  /*c380*/  @P0 BRA `(.L_x_112) ;  /* 0x0000000000280947 */ /* 0x000fea0003800000 */
[----:B------:R-:W-:-:S04]  /*c390*/  SHF.L.U32 R0, R2, 0x1, RZ ;  /* 0x0000000102007819 */ /* 0x000fc800000006ff */
[----:B------:R-:W-:-:S13]  /*c3a0*/  ISETP.NE.AND P0, PT, R0, RZ, PT ;  /* 0x000000ff0000720c */ /* 0x000fda0003f05270 */
[----:B------:R-:W-:Y:S01]  /*c3b0*/  @P0 FFMA R6, R2, 1.84467440737095516160e+19, RZ ;  /* 0x5f80000002060823 */ /* 0x000fe200000000ff */
[----:B------:R-:W-:Y:S08]  /*c3c0*/  @!P0 MUFU.RCP R5, R2 ;  /* 0x0000000200058308 */ /* 0x000ff00000001000 */
[----:B------:R-:W1:Y:S02]  /*c3d0*/  @P0 MUFU.RCP R7, R6 ;  /* 0x0000000600070308 */ /* 0x000e640000001000 */
[----:B-1----:R-:W-:-:S04]  /*c3e0*/  @P0 FFMA R0, R6, R7, -1 ;  /* 0xbf80000006000423 */ /* 0x002fc80000000007 */
[----:B------:R-:W-:-:S04]  /*c3f0*/  @P0 FADD.FTZ R0, -R0, -RZ ;  /* 0x800000ff00000221 */ /* 0x000fc80000010100 */
[----:B------:R-:W-:-:S04]  /*c400*/  @P0 FFMA R0, R7, R0, R7 ;  /* 0x0000000007000223 */ /* 0x000fc80000000007 */
[----:B------:R-:W-:Y:S01]  /*c410*/  @P0 FFMA R5, R0, 1.84467440737095516160e+19, RZ ;  /* 0x5f80000000050823 */ /* 0x000fe200000000ff */
[----:B------:R-:W-:Y:S06]  /*c420*/  BRA `(.L_x_113) ;  /* 0x0000000000887947 */ /* 0x000fec0003800000 */
.L_x_112:
[----:B------:R-:W-:-:S04]  /*c430*/  IADD3 R17, R16, -0xfd, RZ ;  /* 0xffffff0310117810 */ /* 0x000fc80007ffe0ff */
[----:B------:R-:W-:-:S13]  /*c440*/  ISETP.GT.U32.AND P0, PT, R17, 0x1, PT ;  /* 0x000000011100780c */ /* 0x000fda0003f04070 */
[----:B------:R-:W-:Y:S05]  /*c450*/  @P0 BRA `(.L_x_114) ;  /* 0x0000000000780947 */ /* 0x000fea0003800000 */
[----:B------:R-:W-:Y:S02]  /*c460*/  LOP3.LUT R0, R2, 0x7fffff, RZ, 0xc0, !PT ;  /* 0x007fffff02007812 */ /* 0x000fe400078ec0ff */
[----:B------:R-:W-:Y:S02]  /*c470*/  MOV R12, 0x3 ;  /* 0x00000003000c7802 */ /* 0x000fe40000000f00 */
[----:B------:R-:W-:Y:S02]  /*c480*/  LOP3.LUT R0, R0, 0x3f800000, RZ, 0xfc, !PT ;  /* 0x3f80000000007812 */ /* 0x000fe400078efcff */
[----:B------:R-:W-:Y:S02]  /*c490*/  SHF.L.U32 R12, R12, R17, RZ ;  /* 0x000000110c0c7219 */ /* 0x000fe400000006ff */
[----:B------:R-:W1:Y:S02]  /*c4a0*/  MUFU.RCP R5, R0 ;  /* 0x0000000000057308 */ /* 0x000e640000001000 */
[----:B-1----:R-:W-:-:S04]  /*c4b0*/  FFMA R6, R0, R5, -1 ;  /* 0xbf80000000067423 */ /* 0x002fc80000000005 */
[----:B------:R-:W-:-:S04]  /*c4c0*/  FADD.FTZ R6, -R6, -RZ ;  /* 0x800000ff06067221 */ /* 0x000fc80000010100 */
[CCC-:B------:R-:W-:Y:S01]  /*c4d0*/  FFMA.RM R7, R5.reuse, R6.reuse, R5.reuse ;  /* 0x0000000605077223 */ /* 0x1c0fe20000004005 */
[----:B------:R-:W-:-:S04]  /*c4e0*/  FFMA.RP R6, R5, R6, R5 ;  /* 0x0000000605067223 */ /* 0x000fc80000008005 */
[C---:B------:R-:W-:Y:S02]  /*c4f0*/  LOP3.LUT R5, R7.reuse, 0x7fffff, RZ, 0xc0, !PT ;  /* 0x007fffff07057812 */ /* 0x040fe400078ec0ff */
[----:B------:R-:W-:Y:S02]  /*c500*/  FSETP.NEU.FTZ.AND P0, PT, R7, R6, PT ;  /* 0x000000060700720b */ /* 0x000fe40003f1d000 */
[----:B------:R-:W-:Y:S02]  /*c510*/  LOP3.LUT R5, R5, 0x800000, RZ, 0xfc, !PT ;  /* 0x0080000005057812 */ /* 0x000fe400078efcff */
[----:B------:R-:W-:Y:S02]  /*c520*/  SEL R6, RZ, 0xffffffff, !P0 ;  /* 0xffffffffff067807 */ /* 0x000fe40004000000 */
[----:B------:R-:W-:Y:S02]  /*c530*/  LOP3.LUT R12, R12, R5, RZ, 0xc0, !PT ;  /* 0x000000050c0c7212 */ /* 0x000fe400078ec0ff */
[----:B------:R-:W-:-:S02]  /*c540*/  IADD3 R6, -R6, RZ, RZ ;  /* 0x000000ff06067210 */ /* 0x000fc40007ffe1ff */
[-C--:B------:R-:W-:Y:S02]  /*c550*/  SHF.R.U32.HI R12, RZ, R17.reuse, R12 ;  /* 0x00000011ff0c7219 */ /* 0x080fe4000001160c */
[----:B------:R-:W-:Y:S02]  /*c560*/  LOP3.LUT P1, RZ, R6, R17, R5, 0xf8, !PT ;  /* 0x0000001106ff7212 */ /* 0x000fe4000782f805 */
[C---:B------:R-:W-:Y:S02]  /*c570*/  LOP3.LUT P0, RZ, R12.reuse, 0x1, RZ, 0xc0, !PT ;  /* 0x000000010cff7812 */ /* 0x040fe4000780c0ff */
[----:B------:R-:W-:-:S04]  /*c580*/  LOP3.LUT P2, RZ, R12, 0x2, RZ, 0xc0, !PT ;  /* 0x000000020cff7812 */ /* 0x000fc8000784c0ff */
[----:B------:R-:W-:Y:S02]  /*c590*/  PLOP3.LUT P0, PT, P0, P1, P2, 0xe0, 0x0 ;  /* 0x000000000000781c */ /* 0x000fe40000703c20 */
[----:B------:R-:W-:Y:S02]  /*c5a0*/  LOP3.LUT P1, RZ, R2, 0x7fffff, RZ, 0xc0, !PT ;  /* 0x007fffff02ff7812 */ /* 0x000fe4000782c0ff */
[----:B------:R-:W-:-:S04]  /*c5b0*/  SEL R0, RZ, 0x1, !P0 ;  /* 0x00000001ff007807 */ /* 0x000fc80004000000 */
[----:B------:R-:W-:-:S04]  /*c5c0*/  IADD3 R0, -R0, RZ, RZ ;  /* 0x000000ff00007210 */ /* 0x000fc80007ffe1ff */
[----:B------:R-:W-:Y:S02]  /*c5d0*/  ISETP.GE.AND P0, PT, R0, RZ, PT ;  /* 0x000000ff0000720c */ /* 0x000fe40003f06270 */
[----:B------:R-:W-:-:S04]  /*c5e0*/  IADD3 R0, R16, -0xfc, RZ ;  /* 0xffffff0410007810 */ /* 0x000fc80007ffe0ff */
[----:B------:R-:W-:-:S07]  /*c5f0*/  SHF.R.U32.HI R5, RZ, R0, R5 ;  /* 0x00000000ff057219 */ /* 0x000fce0000011605 */
[----:B------:R-:W-:-:S04]  /*c600*/  @!P0 IADD3 R5, R5, 0x1, RZ ;  /* 0x0000000105058810 */ /* 0x000fc80007ffe0ff */
[----:B------:R-:W-:-:S04]  /*c610*/  @!P1 SHF.L.U32 R5, R5, 0x1, RZ ;  /* 0x0000000105059819 */ /* 0x000fc800000006ff */
[----:B------:R-:W-:Y:S01]  /*c620*/  LOP3.LUT R5, R5, 0x80000000, R2, 0xf8, !PT ;  /* 0x8000000005057812 */ /* 0x000fe200078ef802 */
[----:B------:R-:W-:Y:S06]  /*c630*/  BRA `(.L_x_113) ;  /* 0x0000000000047947 */ /* 0x000fec0003800000 */
.L_x_114:
[----:B------:R1:W2:Y:S02]  /*c640*/  MUFU.RCP R5, R2 ;  /* 0x0000000200057308 */ /* 0x0002a40000001000 */
.L_x_113:
[----:B------:R-:W-:Y:S05]  /*c650*/  BSYNC B2 ;  /* 0x0000000000027941 */ /* 0x000fea0003800000 */
.L_x_111:
[----:B------:R-:W-:Y:S02]  /*c660*/  MOV R6, R13 ;  /* 0x0000000d00067202 */ /* 0x000fe40000000f00 */
[----:B------:R-:W-:-:S04]  /*c670*/  MOV R7, 0x0 ;  /* 0x0000000000077802 */ /* 0x000fc80000000f00 */
[----:B-12---:R-:W-:Y:S05]  /*c680*/  RET.REL.NODEC R6 `(_ZN7cutlass13device_kernelINS_4fmha6kernel28FmhaKernelTmaWarpSpecializedINS1_10collective30FmhaMainloopTmaWarpSpecializedINS_10bfloat16_tEffN4cute5tupleIJNS7_1CILi128EEESA_NS9_ILi112EEEEEENS8_IJiNS9_ILi1EEENS8_IJiiEEEEEESF_SF_NS4_13DefaultFusionEJEEENS4_15FmhaFwdEpilogueIS6_fNS8_IJNS9_ILi64EEESB_SA_EEEEENS2_23IndividualTileSchedulerEJEEEEEvNT_6ParamsE) ;  /* 0xffffff38065c7950 */ /* 0x006fea0003c3ffff */
.L_x_115:
[----:B------:R-:W-:-:S00]  /*c690*/  BRA `(.L_x_115) ;  /* 0xfffffffc00fc7947 */ /* 0x000fc0000383ffff */
[----:B------:R-:W-:-:S00]  /*c6a0*/  NOP ;  /* 0x0000000000007918 */ /* 0x000fc00000000000 */
        /* <DEDUP_REMOVED lines=13> */
.L_x_116:


//--------------------- .nv.global.init           --------------------------
	.section	.nv.global.init,"aw",@progbits
.nv.global.init:
	.type		$str$24,@object
	.size		$str$24,($str$25 - $str$24)
$str$24:
        /*0000*/ 	.byte	0x28, 0x61, 0x64, 0x64, 0x72, 0x65, 0x73, 0x73, 0x20, 0x26, 0x20, 0x6d, 0x61, 0x73, 0x6b, 0x29
        /*0010*/ 	.byte	0x20, 0x3d, 0x3d, 0x20, 0x30, 0x00
	.type		$str$25,@object
	.size		$str$25,(__unnamed_1 - $str$25)
$str$25:
        /*0016*/ 	.byte	0x2f, 0x74, 0x6d, 0x70, 0x2f, 0x63, 0x75, 0x74, 0x6c, 0x61, 0x73, 0x73, 0x5f, 0x73, 0x77, 0x65
        /*0026*/ 	.byte	0x65, 0x70, 0x5f, 0x73, 0x72, 0x63, 0x2f, 0x69, 0x6e, 0x63, 0x6c, 0x75, 0x64, 0x65, 0x2f, 0x63
        /*0036*/ 	.byte	0x75, 0x74, 0x65, 0x2f, 0x70, 0x6f, 0x69, 0x6e, 0x74, 0x65, 0x72, 0x5f, 0x66, 0x6c, 0x61, 0x67
        /*0046*/ 	.byte	0x67, 0x65, 0x64, 0x2e, 0x68, 0x70, 0x70, 0x00
	.type		__unnamed_1,@object
	.size		__unnamed_1,(__unnamed_2 - __unnamed_1)
__unnamed_1:
        /*004e*/ 	.byte	0x61, 0x75, 0x74, 0x6f, 0x20, 0x63, 0x75, 0x74, 0x65, 0x3a, 0x3a, 0x61, 0x73, 0x5f, 0x70, 0x6f
        /* <DEDUP_REMOVED lines=27> */
        /*020e*/ 	.byte	0x31, 0x30, 0x32, 0x34, 0x3e, 0x3e, 0x3e, 0x3e, 0x3e, 0x5d, 0x00
	.type		__unnamed_2,@object
	.size		__unnamed_2,(.L_1 - __unnamed_2)
__unnamed_2:
        /* <DEDUP_REMOVED lines=29> */
.L_1:


//--------------------- .nv.shared._ZN7cutlass13device_kernelINS_4fmha6kernel28FmhaKernelTmaWarpSpecializedINS1_10collective30FmhaMainloopTmaWarpSpecializedINS_10bfloat16_tEffN4cute5tupleIJNS7_1CILi128EEESA_NS9_ILi112EEEEEENS8_IJiNS9_ILi1EEENS8_IJiiEEEEEESF_SF_NS4_13DefaultFusionEJEEENS4_15FmhaFwdEpilogueIS6_fNS8_IJNS9_ILi64EEESB_SA_EEEEENS2_23IndividualTileSchedulerEJEEEEEvNT_6ParamsE --------------------------
	.section	.nv.shared._ZN7cutlass13device_kernelINS_4fmha6kernel28FmhaKernelTmaWarpSpecializedINS1_10collective30FmhaMainloopTmaWarpSpecializedINS_10bfloat16_tEffN4cute5tupleIJNS7_1CILi128EEESA_NS9_ILi112EEEEEENS8_IJiNS9_ILi1EEENS8_IJiiEEEEEESF_SF_NS4_13DefaultFusionEJEEENS4_15FmhaFwdEpilogueIS6_fNS8_IJNS9_ILi64EEESB_SA_EEEEENS2_23IndividualTileSchedulerEJEEEEEvNT_6ParamsE,"aw",@nobits
	.sectionflags	@""
	.align	16
	.zero		1024


//--------------------- .nv.shared.reserved.0     --------------------------
	.section	.nv.shared.reserved.0,"aw",@nobits
	.weak		__nv_reservedSMEM_offset_0_alias
	.size		__nv_reservedSMEM_offset_0_alias, 0, 0
	.other		__nv_reservedSMEM_offset_0_alias,@"STO_CUDA_RESERVED_SHARED STV_DEFAULT"
__nv_reservedSMEM_offset_0_alias:
	.zero		0


//--------------------- .nv.global                --------------------------
	.section	.nv.global,"aw",@nobits
.nv.global:
	.type		_ZN39_INTERNAL_93608ecd_4_k_cu_49a9fab7_26174cute1_E,@object
	.size		_ZN39_INTERNAL_93608ecd_4_k_cu_49a9fab7_26174cute1_E,(_ZN39_INTERNAL_93608ecd_4_k_cu_49a9fab7_26174cuda3std3__45__cpo6cbeginE - _ZN39_INTERNAL_93608ecd_4_k_cu_49a9fab7_26174cute1_E)
_ZN39_INTERNAL_93608ecd_4_k_cu_49a9fab7_26174cute1_E:
	.zero		1
	.type		_ZN39_INTERNAL_93608ecd_4_k_cu_49a9fab7_26174cuda3std3__45__cpo6cbeginE,@object
	.size		_ZN39_INTERNAL_93608ecd_4_k_cu_49a9fab7_26174cuda3std3__45__cpo6cbeginE,(_ZN39_INTERNAL_93608ecd_4_k_cu_49a9fab7_26174cuda3std3__48in_placeE - _ZN39_INTERNAL_93608ecd_4_k_cu_49a9fab7_26174cuda3std3__45__cpo6cbeginE)
_ZN39_INTERNAL_93608ecd_4_k_cu_49a9fab7_26174cuda3std3__45__cpo6cbeginE:
	.zero		1
	.type		_ZN39_INTERNAL_93608ecd_4_k_cu_49a9fab7_26174cuda3std3__48in_placeE,@object
	.size		_ZN39_INTERNAL_93608ecd_4_k_cu_49a9fab7_26174cuda3std3__48in_placeE,(_ZN39_INTERNAL_93608ecd_4_k_cu_49a9fab7_26174cuda3std6ranges3__45__cpo9iter_moveE - _ZN39_INTERNAL_93608ecd_4_k_cu_49a9fab7_26174cuda3std3__48in_placeE)
_ZN39_INTERNAL_93608ecd_4_k_cu_49a9fab7_26174cuda3std3__48in_placeE:
	.zero		1
	.type		_ZN39_INTERNAL_93608ecd_4_k_cu_49a9fab7_26174cuda3std6ranges3__45__cpo9iter_moveE,@object
	.size		_ZN39_INTERNAL_93608ecd_4_k_cu_49a9fab7_26174cuda3std6ranges3__45__cpo9iter_moveE,(_ZN39_INTERNAL_93608ecd_4_k_cu_49a9fab7_26174cuda3std3__45__cpo5beginE - _ZN39_INTERNAL_93608ecd_4_k_cu_49a9fab7_26174cuda3std6ranges3__45__cpo9iter_moveE)
_ZN39_INTERNAL_93608ecd_4_k_cu_49a9fab7_26174cuda3std6ranges3__45__cpo9iter_moveE:
	.zero		1
	.type		_ZN39_INTERNAL_93608ecd_4_k_cu_49a9fab7_26174cuda3std3__45__cpo5beginE,@object
	.size		_ZN39_INTERNAL_93608ecd_4_k_cu_49a9fab7_26174cuda3std3__45__cpo5beginE,(_ZN39_INTERNAL_93608ecd_4_k_cu_49a9fab7_26174cuda3std3__441_GLOBAL__N__93608ecd_4_k_cu_49a9fab7_26176ignoreE - _ZN39_INTERNAL_93608ecd_4_k_cu_49a9fab7_26174cuda3std3__45__cpo5beginE)
_ZN39_INTERNAL_93608ecd_4_k_cu_49a9fab7_26174cuda3std3__45__cpo5beginE:
	.zero		1
	.type		_ZN39_INTERNAL_93608ecd_4_k_cu_49a9fab7_26174cuda3std3__441_GLOBAL__N__93608ecd_4_k_cu_49a9fab7_26176ignoreE,@object
	.size		_ZN39_INTERNAL_93608ecd_4_k_cu_49a9fab7_26174cuda3std3__441_GLOBAL__N__93608ecd_4_k_cu_49a9fab7_26176ignoreE,(_ZN39_INTERNAL_93608ecd_4_k_cu_49a9fab7_26174cute7productE - _ZN39_INTERNAL_93608ecd_4_k_cu_49a9fab7_26174cuda3std3__441_GLOBAL__N__93608ecd_4_k_cu_49a9fab7_26176ignoreE)
_ZN39_INTERNAL_93608ecd_4_k_cu_49a9fab7_26174cuda3std3__441_GLOBAL__N__93608ecd_4_k_cu_49a9fab7_26176ignoreE:
	.zero		1
	.type		_ZN39_INTERNAL_93608ecd_4_k_cu_49a9fab7_26174cute7productE,@object
	.size		_ZN39_INTERNAL_93608ecd_4_k_cu_49a9fab7_26174cute7productE,(_ZN39_INTERNAL_93608ecd_4_k_cu_49a9fab7_26174cuda3std3__45__cpo3endE - _ZN39_INTERNAL_93608ecd_4_k_cu_49a9fab7_26174cute7productE)
_ZN39_INTERNAL_93608ecd_4_k_cu_49a9fab7_26174cute7productE:
	.zero		1
	.type		_ZN39_INTERNAL_93608ecd_4_k_cu_49a9fab7_26174cuda3std3__45__cpo3endE,@object
	.size		_ZN39_INTERNAL_93608ecd_4_k_cu_49a9fab7_26174cuda3std3__45__cpo3endE,(_ZN39_INTERNAL_93608ecd_4_k_cu_49a9fab7_26174cuda3std3__419piecewise_constructE - _ZN39_INTERNAL_93608ecd_4_k_cu_49a9fab7_26174cuda3std3__45__cpo3endE)
_ZN39_INTERNAL_93608ecd_4_k_cu_49a9fab7_26174cuda3std3__45__cpo3endE:
	.zero		1
	.type		_ZN39_INTERNAL_93608ecd_4_k_cu_49a9fab7_26174cuda3std3__419piecewise_constructE,@object
	.size		_ZN39_INTERNAL_93608ecd_4_k_cu_49a9fab7_26174cuda3std3__419piecewise_constructE,(_ZN39_INTERNAL_93608ecd_4_k_cu_49a9fab7_26174cuda3std3__45__cpo4cendE - _ZN39_INTERNAL_93608ecd_4_k_cu_49a9fab7_26174cuda3std3__419piecewise_constructE)
_ZN39_INTERNAL_93608ecd_4_k_cu_49a9fab7_26174cuda3std3__419piecewise_constructE:
	.zero		1
	.type		_ZN39_INTERNAL_93608ecd_4_k_cu_49a9fab7_26174cuda3std3__45__cpo4cendE,@object
	.size		_ZN39_INTERNAL_93608ecd_4_k_cu_49a9fab7_26174cuda3std3__45__cpo4cendE,(_ZN39_INTERNAL_93608ecd_4_k_cu_49a9fab7_26174cuda3std6ranges3__45__cpo4swapE - _ZN39_INTERNAL_93608ecd_4_k_cu_49a9fab7_26174cuda3std3__45__cpo4cendE)
_ZN39_INTERNAL_93608ecd_4_k_cu_49a9fab7_26174cuda3std3__45__cpo4cendE:
	.zero		1
	.type		_ZN39_INTERNAL_93608ecd_4_k_cu_49a9fab7_26174cuda3std6ranges3__45__cpo4swapE,@object
	.size		_ZN39_INTERNAL_93608ecd_4_k_cu_49a9fab7_26174cuda3std6ranges3__45__cpo4swapE,(.L_9 - _ZN39_INTERNAL_93608ecd_4_k_cu_49a9fab7_26174cuda3std6ranges3__45__cpo4swapE)
_ZN39_INTERNAL_93608ecd_4_k_cu_49a9fab7_26174cuda3std6ranges3__45__cpo4swapE:
	.zero		1
.L_9:


//--------------------- .nv.constant0._ZN7cutlass13device_kernelINS_4fmha6kernel28FmhaKernelTmaWarpSpecializedINS1_10collective30FmhaMainloopTmaWarpSpecializedINS_10bfloat16_tEffN4cute5tupleIJNS7_1CILi128EEESA_NS9_ILi112EEEEEENS8_IJiNS9_ILi1EEENS8_IJiiEEEEEESF_SF_NS4_13DefaultFusionEJEEENS4_15FmhaFwdEpilogueIS6_fNS8_IJNS9_ILi64EEESB_SA_EEEEENS2_23IndividualTileSchedulerEJEEEEEvNT_6ParamsE --------------------------
	.section	.nv.constant0._ZN7cutlass13device_kernelINS_4fmha6kernel28FmhaKernelTmaWarpSpecializedINS1_10collective30FmhaMainloopTmaWarpSpecializedINS_10bfloat16_tEffN4cute5tupleIJNS7_1CILi128EEESA_NS9_ILi112EEEEEENS8_IJiNS9_ILi1EEENS8_IJiiEEEEEESF_SF_NS4_13DefaultFusionEJEEENS4_15FmhaFwdEpilogueIS6_fNS8_IJNS9_ILi64EEESB_SA_EEEEENS2_23IndividualTileSchedulerEJEEEEEvNT_6ParamsE,"a",@progbits
	.sectionflags	@""
	.align	4
.nv.constant0._ZN7cutlass13device_kernelINS_4fmha6kernel28FmhaKernelTmaWarpSpecializedINS1_10collective30FmhaMainloopTmaWarpSpecializedINS_10bfloat16_tEffN4cute5tupleIJNS7_1CILi128EEESA_NS9_ILi112EEEEEENS8_IJiNS9_ILi1EEENS8_IJiiEEEEEESF_SF_NS4_13DefaultFusionEJEEENS4_15FmhaFwdEpilogueIS6_fNS8_IJNS9_ILi64EEESB_SA_EEEEENS2_23IndividualTileSchedulerEJEEEEEvNT_6ParamsE:
	.zero		2688


//--------------------- SYMBOLS --------------------------

	.type		.nv.reservedSmem.offset0,@object
	.size		.nv.reservedSmem.offset0,0x4
	.type		__assertfail,@function
